def matmul_kernel(
    a_ptr,
    b_ptr,
    c_ptr,
    M,
    N,
    K,
    stride_am,
    stride_ak,
    stride_bk,
    stride_bn,
    stride_cm,
    stride_cn,
    BLOCK_M: tl.constexpr,
    BLOCK_N: tl.constexpr,
    BLOCK_K: tl.constexpr,
    GROUP_M: tl.constexpr,
):
    pid = tl.program_id(axis=0)
    num_pid_m = tl.cdiv(M, BLOCK_M)
    num_pid_n = tl.cdiv(N, BLOCK_N)
    num_pid_in_group = GROUP_M * num_pid_n
    group_id = pid // num_pid_in_group
    first_pid_m = group_id * GROUP_M
    group_size_m = min(num_pid_m - first_pid_m, GROUP_M)
    pid_m = first_pid_m + ((pid % num_pid_in_group) % group_size_m)
    pid_n = (pid % num_pid_in_group) // group_size_m

    offs_am = (pid_m * BLOCK_M + tl.arange(0, BLOCK_M)) % M
    offs_bn = (pid_n * BLOCK_N + tl.arange(0, BLOCK_N)) % N
    offs_k = tl.arange(0, BLOCK_K)
    a_ptrs = a_ptr + offs_am[:, None] * stride_am + offs_k[None, :] * stride_ak
    b_ptrs = b_ptr + offs_k[:, None] * stride_bk + offs_bn[None, :] * stride_bn

    acc = tl.zeros((BLOCK_M, BLOCK_N), dtype=tl.float32)
    for kk in range(0, tl.cdiv(K, BLOCK_K)):
        a = tl.load(a_ptrs, mask=offs_k[None, :] < K - kk * BLOCK_K, other=0.0)
        b = tl.load(b_ptrs, mask=offs_k[:, None] < K - kk * BLOCK_K, other=0.0)
        acc = tl.dot(a, b, acc)
        a_ptrs += BLOCK_K * stride_ak
        b_ptrs += BLOCK_K * stride_bk

    c = acc.to(c_ptr.dtype.element_ty)
    offs_cm = pid_m * BLOCK_M + tl.arange(0, BLOCK_M)
    offs_cn = pid_n * BLOCK_N + tl.arange(0, BLOCK_N)
    c_ptrs = c_ptr + offs_cm[:, None] * stride_cm + offs_cn[None, :] * stride_cn
    mask = (offs_cm[:, None] < M) & (offs_cn[None, :] < N)
    tl.store(c_ptrs, c, mask=mask)

# config = {"BLOCK_K": 32, "BLOCK_M": 32, "BLOCK_N": 256, "GROUP_M": 8, "arch": "sm_100", "dtype": "fp8e4m3", "num_ctas": 1, "num_stages": 3, "num_warps": 4}
# arch = sm_100


// ===== COMPILED SASS (sm_100a) =====

	.target	sm_100a

	.elftype	@"ET_EXEC"


//--------------------- .note.nv.tkinfo           --------------------------
	.section	.note.nv.tkinfo,"",@"SHT_NOTE"
	.sectionflags	@"SHF_NOTE_NV_TKINFO"
	.tkinfo
        /*0018*/ 	.word	0x00000081
        /*0030*/ 	.string	""
        /*0030*/ 	.string	"ptxas-blackwell"
        /*0030*/ 	.string	"Cuda compilation tools, release 12.9, V12.9.86"
        /*0030*/ 	.string	"Build cuda_12.9.r12.9/compiler.36037853_0"
        /*0030*/ 	.string	"-v  -suppress-debug-info  -lineinfo  -arch sm_100a "



//--------------------- .note.nv.cuver            --------------------------
	.section	.note.nv.cuver,"",@"SHT_NOTE"
	.sectionflags	@"SHF_NOTE_NV_CUVER"
        /*0018*/ 	.short	0x0001
        /*001a*/ 	.short	0x0064
        /*001c*/ 	.short	0x0001
        /*001e*/ 	.short	0x0000
        /*0020*/ 	.short	0x0001
        /*0022*/ 	.short	0x0000


//--------------------- .nv.info                  --------------------------
	.section	.nv.info,"",@"SHT_CUDA_INFO"
	.align	4


	//----- nvinfo : EIATTR_REGCOUNT
	.align		4
        /*0000*/ 	.byte	0x04, 0x2f
        /*0002*/ 	.short	(.L_1 - .L_0)
	.align		4
.L_0:
        /*0004*/ 	.word	index@(matmul_kernel)
        /*0008*/ 	.word	0x000000ff


	//----- nvinfo : EIATTR_FRAME_SIZE
	.align		4
.L_1:
        /*000c*/ 	.byte	0x04, 0x11
        /*000e*/ 	.short	(.L_3 - .L_2)
	.align		4
.L_2:
        /*0010*/ 	.word	index@(matmul_kernel)
        /*0014*/ 	.word	0x000001f0


	//----- nvinfo : EIATTR_MIN_STACK_SIZE
	.align		4
.L_3:
        /*0018*/ 	.byte	0x04, 0x12
        /*001a*/ 	.short	(.L_5 - .L_4)
	.align		4
.L_4:
        /*001c*/ 	.word	index@(matmul_kernel)
        /*0020*/ 	.word	0x000001f0
.L_5:


//--------------------- .nv.info.matmul_kernel    --------------------------
	.section	.nv.info.matmul_kernel,"",@"SHT_CUDA_INFO"
	.sectionflags	@""
	.align	4


	//----- nvinfo : EIATTR_CUDA_API_VERSION
	.align		4
        /*0000*/ 	.byte	0x04, 0x37
        /*0002*/ 	.short	(.L_7 - .L_6)
.L_6:
        /*0004*/ 	.word	0x00000081


	//----- nvinfo : EIATTR_KPARAM_INFO
	.align		4
.L_7:
        /*0008*/ 	.byte	0x04, 0x17
        /*000a*/ 	.short	(.L_9 - .L_8)
.L_8:
        /*000c*/ 	.word	0x00000000
        /*0010*/ 	.short	0x000d
        /*0012*/ 	.short	0x0048
        /*0014*/ 	.byte	0x00, 0xf4, 0x21, 0x00


	//----- nvinfo : EIATTR_KPARAM_INFO
	.align		4
.L_9:
        /*0018*/ 	.byte	0x04, 0x17
        /*001a*/ 	.short	(.L_11 - .L_10)
.L_10:
        /*001c*/ 	.word	0x00000000
        /*0020*/ 	.short	0x000c
        /*0022*/ 	.short	0x0040
        /*0024*/ 	.byte	0x00, 0xf4, 0x21, 0x00


	//----- nvinfo : EIATTR_KPARAM_INFO
	.align		4
.L_11:
        /*0028*/ 	.byte	0x04, 0x17
        /*002a*/ 	.short	(.L_13 - .L_12)
.L_12:
        /*002c*/ 	.word	0x00000000
        /*0030*/ 	.short	0x000b
        /*0032*/ 	.short	0x0038
        /*0034*/ 	.byte	0x00, 0xf0, 0x11, 0x00


	//----- nvinfo : EIATTR_KPARAM_INFO
	.align		4
.L_13:
        /*0038*/ 	.byte	0x04, 0x17
        /*003a*/ 	.short	(.L_15 - .L_14)
.L_14:
        /*003c*/ 	.word	0x00000000
        /*0040*/ 	.short	0x000a
        /*0042*/ 	.short	0x0034
        /*0044*/ 	.byte	0x00, 0xf0, 0x11, 0x00


	//----- nvinfo : EIATTR_KPARAM_INFO
	.align		4
.L_15:
        /*0048*/ 	.byte	0x04, 0x17
        /*004a*/ 	.short	(.L_17 - .L_16)
.L_16:
        /*004c*/ 	.word	0x00000000
        /*0050*/ 	.short	0x0009
        /*0052*/ 	.short	0x0030
        /*0054*/ 	.byte	0x00, 0xf0, 0x11, 0x00


	//----- nvinfo : EIATTR_KPARAM_INFO
	.align		4
.L_17:
        /*0058*/ 	.byte	0x04, 0x17
        /*005a*/ 	.short	(.L_19 - .L_18)
.L_18:
        /*005c*/ 	.word	0x00000000
        /*0060*/ 	.short	0x0008
        /*0062*/ 	.short	0x002c
        /*0064*/ 	.byte	0x00, 0xf0, 0x11, 0x00


	//----- nvinfo : EIATTR_KPARAM_INFO
	.align		4
.L_19:
        /*0068*/ 	.byte	0x04, 0x17
        /*006a*/ 	.short	(.L_21 - .L_20)
.L_20:
        /*006c*/ 	.word	0x00000000
        /*0070*/ 	.short	0x0007
        /*0072*/ 	.short	0x0028
        /*0074*/ 	.byte	0x00, 0xf0, 0x11, 0x00


	//----- nvinfo : EIATTR_KPARAM_INFO
	.align		4
.L_21:
        /*0078*/ 	.byte	0x04, 0x17
        /*007a*/ 	.short	(.L_23 - .L_22)
.L_22:
        /*007c*/ 	.word	0x00000000
        /*0080*/ 	.short	0x0006
        /*0082*/ 	.short	0x0024
        /*0084*/ 	.byte	0x00, 0xf0, 0x11, 0x00


	//----- nvinfo : EIATTR_KPARAM_INFO
	.align		4
.L_23:
        /*0088*/ 	.byte	0x04, 0x17
        /*008a*/ 	.short	(.L_25 - .L_24)
.L_24:
        /*008c*/ 	.word	0x00000000
        /*0090*/ 	.short	0x0005
        /*0092*/ 	.short	0x0020
        /*0094*/ 	.byte	0x00, 0xf0, 0x11, 0x00


	//----- nvinfo : EIATTR_KPARAM_INFO
	.align		4
.L_25:
        /*0098*/ 	.byte	0x04, 0x17
        /*009a*/ 	.short	(.L_27 - .L_26)
.L_26:
        /*009c*/ 	.word	0x00000000
        /*00a0*/ 	.short	0x0004
        /*00a2*/ 	.short	0x001c
        /*00a4*/ 	.byte	0x00, 0xf0, 0x11, 0x00


	//----- nvinfo : EIATTR_KPARAM_INFO
	.align		4
.L_27:
        /*00a8*/ 	.byte	0x04, 0x17
        /*00aa*/ 	.short	(.L_29 - .L_28)
.L_28:
        /*00ac*/ 	.word	0x00000000
        /*00b0*/ 	.short	0x0003
        /*00b2*/ 	.short	0x0018
        /*00b4*/ 	.byte	0x00, 0xf0, 0x11, 0x00


	//----- nvinfo : EIATTR_KPARAM_INFO
	.align		4
.L_29:
        /*00b8*/ 	.byte	0x04, 0x17
        /*00ba*/ 	.short	(.L_31 - .L_30)
.L_30:
        /*00bc*/ 	.word	0x00000000
        /*00c0*/ 	.short	0x0002
        /*00c2*/ 	.short	0x0010
        /*00c4*/ 	.byte	0x00, 0xf4, 0x21, 0x00


	//----- nvinfo : EIATTR_KPARAM_INFO
	.align		4
.L_31:
        /*00c8*/ 	.byte	0x04, 0x17
        /*00ca*/ 	.short	(.L_33 - .L_32)
.L_32:
        /*00cc*/ 	.word	0x00000000
        /*00d0*/ 	.short	0x0001
        /*00d2*/ 	.short	0x0008
        /*00d4*/ 	.byte	0x00, 0xf4, 0x21, 0x00


	//----- nvinfo : EIATTR_KPARAM_INFO
	.align		4
.L_33:
        /*00d8*/ 	.byte	0x04, 0x17
        /*00da*/ 	.short	(.L_35 - .L_34)
.L_34:
        /*00dc*/ 	.word	0x00000000
        /*00e0*/ 	.short	0x0000
        /*00e2*/ 	.short	0x0000
        /*00e4*/ 	.byte	0x00, 0xf4, 0x21, 0x00


	//----- nvinfo : EIATTR_SPARSE_MMA_MASK
	.align		4
.L_35:
        /*00e8*/ 	.byte	0x03, 0x50
        /*00ea*/ 	.short	0x0000


	//----- nvinfo : EIATTR_MAXREG_COUNT
	.align		4
        /*00ec*/ 	.byte	0x03, 0x1b
        /*00ee*/ 	.short	0x00ff


	//----- nvinfo : EIATTR_NUM_BARRIERS
	.align		4
        /*00f0*/ 	.byte	0x02, 0x4c
        /*00f2*/ 	.byte	0x01
	.zero		1


	//----- nvinfo : EIATTR_ANNOTATIONS
	.align		4
        /*00f4*/ 	.byte	0x04, 0x55
        /*00f6*/ 	.short	(.L_37 - .L_36)


	//   ....[0]....
.L_36:
        /*00f8*/ 	.word	0x00000001
        /*00fc*/ 	.byte	0xb0, 0x05, 0x00, 0x00, 0x01, 0x00, 0x00, 0x00, 0xf0, 0x05, 0x00, 0x00, 0x01, 0x00, 0x00, 0x00
        /* <DEDUP_REMOVED lines=146> */
        /*0a2c*/ 	.byte	0xd0, 0xad, 0x00, 0x00, 0x01, 0x00, 0x00, 0x00, 0xf0, 0xad, 0x00, 0x00


	//----- nvinfo : EIATTR_VRC_CTA_INIT_COUNT
	.align		4
.L_37:
        /*0a38*/ 	.byte	0x02, 0x4a
	.zero		1
	.zero		1


	//----- nvinfo : EIATTR_EXIT_INSTR_OFFSETS
	.align		4
        /*0a3c*/ 	.byte	0x04, 0x1c
        /*0a3e*/ 	.short	(.L_39 - .L_38)


	//   ....[0]....
.L_38:
        /*0a40*/ 	.word	0x0000b150


	//   ....[1]....
        /*0a44*/ 	.word	0x0000b170


	//----- nvinfo : EIATTR_REQNTID
	.align		4
.L_39:
        /*0a48*/ 	.byte	0x04, 0x10
        /*0a4a*/ 	.short	(.L_41 - .L_40)
.L_40:
        /*0a4c*/ 	.word	0x00000080
        /*0a50*/ 	.word	0x00000001
        /*0a54*/ 	.word	0x00000001


	//----- nvinfo : EIATTR_CBANK_PARAM_SIZE
	.align		4
.L_41:
        /*0a58*/ 	.byte	0x03, 0x19
        /*0a5a*/ 	.short	0x0050


	//----- nvinfo : EIATTR_PARAM_CBANK
	.align		4
        /*0a5c*/ 	.byte	0x04, 0x0a
        /*0a5e*/ 	.short	(.L_43 - .L_42)
	.align		4
.L_42:
        /*0a60*/ 	.word	index@(.nv.constant0.matmul_kernel)
        /*0a64*/ 	.short	0x0380
        /*0a66*/ 	.short	0x0050


	//----- nvinfo : EIATTR_SW_WAR
	.align		4
.L_43:
        /*0a68*/ 	.byte	0x04, 0x36
        /*0a6a*/ 	.short	(.L_45 - .L_44)
.L_44:
        /*0a6c*/ 	.word	0x00000008
.L_45:


//--------------------- .nv.compat                --------------------------
	.section	.nv.compat,"",@"SHT_CUDA_COMPAT_INFO"
	.align	4
        /*0000*/ 	.byte	0x02, 0x02, 0x02, 0x00, 0x02, 0x05, 0x05, 0x00, 0x02, 0x03, 0x00, 0x00, 0x02, 0x06, 0x01, 0x00


//--------------------- .nv.callgraph             --------------------------
	.section	.nv.callgraph,"",@"SHT_CUDA_CALLGRAPH"
	.align	4
	.sectionentsize	8
	.align		4
        /*0000*/ 	.word	0x00000000
	.align		4
        /*0004*/ 	.word	0xffffffff
	.align		4
        /*0008*/ 	.word	0x00000000
	.align		4
        /*000c*/ 	.word	0xfffffffe
	.align		4
        /*0010*/ 	.word	0x00000000
	.align		4
        /*0014*/ 	.word	0xfffffffd
	.align		4
        /*0018*/ 	.word	0x00000000
	.align		4
        /*001c*/ 	.word	0xfffffffc


//--------------------- .text.matmul_kernel       --------------------------
	.section	.text.matmul_kernel,"ax",@progbits
	.align	128
        .global         matmul_kernel
        .type           matmul_kernel,@function
        .size           matmul_kernel,(.L_x_4 - matmul_kernel)
        .other          matmul_kernel,@"STO_CUDA_ENTRY STV_DEFAULT"
matmul_kernel:
.text.matmul_kernel:
[----:B------:R-:W0:Y:S08]  /*0000*/  LDC R1, c[0x0][0x37c] ;  /* 0x0000df00ff017b82 */ /* 0x000e300000000800 */
[----:B------:R-:W1:Y:S01]  /*0010*/  LDC.64 R110, c[0x0][0x398] ;  /* 0x0000e600ff6e7b82 */ /* 0x000e620000000a00 */
[----:B------:R-:W2:Y:S01]  /*0020*/  S2R R5, SR_CTAID.X ;  /* 0x0000000000057919 */ /* 0x000ea20000002500 */
[----:B0-----:R-:W-:Y:S01]  /*0030*/  VIADD R1, R1, 0xfffffe10 ;  /* 0xfffffe1001017836 */ /* 0x001fe20000000000 */
[----:B------:R-:W0:Y:S01]  /*0040*/  LDCU UR4, c[0x0][0x3a0] ;  /* 0x00007400ff0477ac */ /* 0x000e220008000800 */
[----:B------:R-:W3:Y:S01]  /*0050*/  S2R R28, SR_TID.X ;  /* 0x00000000001c7919 */ /* 0x000ee20000002100 */
[----:B------:R-:W4:Y:S01]  /*0060*/  LDCU.64 UR10, c[0x0][0x358] ;  /* 0x00006b00ff0a77ac */ /* 0x000f220008000a00 */
[----:B------:R-:W2:Y:S01]  /*0070*/  LDCU UR8, c[0x0][0x3a0] ;  /* 0x00007400ff0877ac */ /* 0x000ea20008000800 */
[----:B0-----:R-:W-:Y:S01]  /*0080*/  UIADD3 UR4, UPT, UPT, UR4, 0x1f, URZ ;  /* 0x0000001f04047890 */ /* 0x001fe2000fffe0ff */
[----:B-1----:R-:W-:-:S03]  /*0090*/  VIADD R0, R111, 0xff ;  /* 0x000000ff6f007836 */ /* 0x002fc60000000000 */
[----:B------:R-:W-:Y:S02]  /*00a0*/  UISETP.GT.AND UP0, UPT, UR4, 0x1f, UPT ;  /* 0x0000001f0400788c */ /* 0x000fe4000bf04270 */
[----:B------:R-:W-:-:S04]  /*00b0*/  SHF.R.S32.HI R3, RZ, 0x1f, R0 ;  /* 0x0000001fff037819 */ /* 0x000fc80000011400 */
[----:B------:R-:W-:Y:S02]  /*00c0*/  LEA.HI R3, R3, R0, RZ, 0x8 ;  /* 0x0000000003037211 */ /* 0x000fe400078f40ff */
[----:B--2---:R-:W-:Y:S02]  /*00d0*/  IABS R8, R5 ;  /* 0x0000000500087213 */ /* 0x004fe40000000000 */
[----:B------:R-:W-:Y:S02]  /*00e0*/  SHF.R.S32.HI R3, RZ, 0x8, R3 ;  /* 0x00000008ff037819 */ /* 0x000fe40000011403 */
[----:B---3--:R-:W-:Y:S02]  /*00f0*/  SHF.R.U32.HI R43, RZ, 0x5, R28 ;  /* 0x00000005ff2b7819 */ /* 0x008fe4000001161c */
[----:B------:R-:W-:Y:S01]  /*0100*/  LOP3.LUT R163, R28, 0x1f, RZ, 0xc0, !PT ;  /* 0x0000001f1ca37812 */ /* 0x000fe200078ec0ff */
[----:B------:R-:W-:Y:S01]  /*0110*/  IMAD.SHL.U32 R4, R3, 0x8, RZ ;  /* 0x0000000803047824 */ /* 0x000fe200078e00ff */
[----:B------:R-:W-:-:S04]  /*0120*/  SGXT.U32 R43, R43, 0x2 ;  /* 0x000000022b2b781a */ /* 0x000fc80000000000 */
[-C--:B------:R-:W-:Y:S02]  /*0130*/  IABS R7, R4.reuse ;  /* 0x0000000400077213 */ /* 0x080fe40000000000 */
[----:B------:R-:W-:Y:S02]  /*0140*/  IABS R10, R4 ;  /* 0x00000004000a7213 */ /* 0x000fe40000000000 */
[----:B------:R-:W0:Y:S01]  /*0150*/  I2F.RP R0, R7 ;  /* 0x0000000700007306 */ /* 0x000e220000209400 */
[C---:B------:R-:W-:Y:S02]  /*0160*/  LOP3.LUT R29, R43.reuse, 0x4, RZ, 0xfc, !PT ;  /* 0x000000042b1d7812 */ /* 0x040fe400078efcff */
[C---:B------:R-:W-:Y:S02]  /*0170*/  LOP3.LUT R31, R43.reuse, 0x8, RZ, 0xfc, !PT ;  /* 0x000000082b1f7812 */ /* 0x040fe400078efcff */
[C---:B------:R-:W-:Y:S02]  /*0180*/  LOP3.LUT R33, R43.reuse, 0xc, RZ, 0xfc, !PT ;  /* 0x0000000c2b217812 */ /* 0x040fe400078efcff */
[----:B------:R-:W-:-:S02]  /*0190*/  LOP3.LUT R35, R43, 0x10, RZ, 0xfc, !PT ;  /* 0x000000102b237812 */ /* 0x000fc400078efcff */
[C---:B------:R-:W-:Y:S02]  /*01a0*/  LOP3.LUT R37, R43.reuse, 0x14, RZ, 0xfc, !PT ;  /* 0x000000142b257812 */ /* 0x040fe400078efcff */
[C---:B------:R-:W-:Y:S02]  /*01b0*/  LOP3.LUT R39, R43.reuse, 0x18, RZ, 0xfc, !PT ;  /* 0x000000182b277812 */ /* 0x040fe400078efcff */
[----:B------:R-:W-:Y:S01]  /*01c0*/  LOP3.LUT R41, R43, 0x1c, RZ, 0xfc, !PT ;  /* 0x0000001c2b297812 */ /* 0x000fe200078efcff */
[----:B0-----:R-:W0:Y:S02]  /*01d0*/  MUFU.RCP R0, R0 ;  /* 0x0000000000007308 */ /* 0x001e240000001000 */
[----:B0-----:R-:W-:Y:S02]  /*01e0*/  VIADD R2, R0, 0xffffffe ;  /* 0x0ffffffe00027836 */ /* 0x001fe40000000000 */
[----:B------:R-:W-:-:S04]  /*01f0*/  IMAD.MOV R0, RZ, RZ, -R10 ;  /* 0x000000ffff007224 */ /* 0x000fc800078e0a0a */
[----:B------:R0:W1:Y:S02]  /*0200*/  F2I.FTZ.U32.TRUNC.NTZ R3, R2 ;  /* 0x0000000200037305 */ /* 0x000064000021f000 */
[----:B0-----:R-:W-:Y:S02]  /*0210*/  IMAD.MOV.U32 R2, RZ, RZ, RZ ;  /* 0x000000ffff027224 */ /* 0x001fe400078e00ff */
[----:B-1----:R-:W-:-:S04]  /*0220*/  IMAD.MOV R6, RZ, RZ, -R3 ;  /* 0x000000ffff067224 */ /* 0x002fc800078e0a03 */
[----:B------:R-:W-:Y:S02]  /*0230*/  IMAD R9, R6, R7, RZ ;  /* 0x0000000706097224 */ /* 0x000fe400078e02ff */
[----:B------:R-:W-:Y:S02]  /*0240*/  IMAD.MOV.U32 R6, RZ, RZ, R8 ;  /* 0x000000ffff067224 */ /* 0x000fe400078e0008 */
[----:B------:R-:W-:-:S06]  /*0250*/  IMAD.HI.U32 R3, R3, R9, R2 ;  /* 0x0000000903037227 */ /* 0x000fcc00078e0002 */
[----:B------:R-:W-:-:S04]  /*0260*/  IMAD.HI.U32 R3, R3, R6, RZ ;  /* 0x0000000603037227 */ /* 0x000fc800078e00ff */
[----:B------:R-:W-:-:S05]  /*0270*/  IMAD R0, R3, R0, R6 ;  /* 0x0000000003007224 */ /* 0x000fca00078e0206 */
[----:B------:R-:W-:-:S13]  /*0280*/  ISETP.GT.U32.AND P1, PT, R7, R0, PT ;  /* 0x000000000700720c */ /* 0x000fda0003f24070 */
[----:B------:R-:W-:Y:S02]  /*0290*/  @!P1 IMAD.IADD R0, R0, 0x1, -R7 ;  /* 0x0000000100009824 */ /* 0x000fe400078e0a07 */
[----:B------:R-:W-:Y:S01]  /*02a0*/  @!P1 VIADD R3, R3, 0x1 ;  /* 0x0000000103039836 */ /* 0x000fe20000000000 */
[----:B------:R-:W-:Y:S02]  /*02b0*/  ISETP.NE.AND P1, PT, R4, RZ, PT ;  /* 0x000000ff0400720c */ /* 0x000fe40003f25270 */
[----:B------:R-:W-:Y:S02]  /*02c0*/  ISETP.GE.U32.AND P0, PT, R0, R7, PT ;  /* 0x000000070000720c */ /* 0x000fe40003f06070 */
[----:B------:R-:W-:-:S04]  /*02d0*/  LOP3.LUT R0, R5, R4, RZ, 0x3c, !PT ;  /* 0x0000000405007212 */ /* 0x000fc800078e3cff */
[----:B------:R-:W-:Y:S01]  /*02e0*/  ISETP.GE.AND P2, PT, R0, RZ, PT ;  /* 0x000000ff0000720c */ /* 0x000fe20003f46270 */
[----:B------:R-:W-:-:S06]  /*02f0*/  VIADD R0, R110, 0x1f ;  /* 0x0000001f6e007836 */ /* 0x000fcc0000000000 */
[----:B------:R-:W-:-:S04]  /*0300*/  @P0 VIADD R3, R3, 0x1 ;  /* 0x0000000103030836 */ /* 0x000fc80000000000 */
[----:B------:R-:W-:Y:S01]  /*0310*/  IMAD.MOV.U32 R2, RZ, RZ, R3 ;  /* 0x000000ffff027224 */ /* 0x000fe200078e0003 */
[----:B------:R-:W-:-:S03]  /*0320*/  SHF.R.S32.HI R3, RZ, 0x1f, R0 ;  /* 0x0000001fff037819 */ /* 0x000fc60000011400 */
[----:B------:R-:W-:Y:S01]  /*0330*/  @!P2 IMAD.MOV R2, RZ, RZ, -R2 ;  /* 0x000000ffff02a224 */ /* 0x000fe200078e0a02 */
[----:B------:R-:W-:Y:S02]  /*0340*/  @!P1 LOP3.LUT R2, RZ, R4, RZ, 0x33, !PT ;  /* 0x00000004ff029212 */ /* 0x000fe400078e33ff */
[----:B------:R-:W-:-:S03]  /*0350*/  LEA.HI R3, R3, R0, RZ, 0x5 ;  /* 0x0000000003037211 */ /* 0x000fc600078f28ff */
[----:B------:R-:W-:Y:S02]  /*0360*/  IMAD.SHL.U32 R6, R2, 0x8, RZ ;  /* 0x0000000802067824 */ /* 0x000fe400078e00ff */
[----:B------:R-:W-:-:S03]  /*0370*/  IMAD.MOV R2, RZ, RZ, -R2 ;  /* 0x000000ffff027224 */ /* 0x000fc600078e0a02 */
[----:B------:R-:W-:Y:S01]  /*0380*/  LEA.HI.SX32 R3, R3, -R6, 0x1b ;  /* 0x8000000603037211 */ /* 0x000fe200078fdaff */
[----:B------:R-:W-:-:S03]  /*0390*/  IMAD R4, R4, R2, R5 ;  /* 0x0000000204047224 */ /* 0x000fc600078e0205 */
[----:B------:R-:W-:Y:S02]  /*03a0*/  VIMNMX R11, PT, PT, R3, 0x8, PT ;  /* 0x00000008030b7848 */ /* 0x000fe40003fe0100 */
[----:B------:R-:W-:Y:S02]  /*03b0*/  IABS R9, R4 ;  /* 0x0000000400097213 */ /* 0x000fe40000000000 */
[----:B------:R-:W-:-:S04]  /*03c0*/  IABS R7, R11 ;  /* 0x0000000b00077213 */ /* 0x000fc80000000000 */
[----:B------:R-:W0:Y:S08]  /*03d0*/  I2F.RP R0, R7 ;  /* 0x0000000700007306 */ /* 0x000e300000209400 */
[----:B0-----:R-:W0:Y:S02]  /*03e0*/  MUFU.RCP R0, R0 ;  /* 0x0000000000007308 */ /* 0x001e240000001000 */
[----:B0-----:R-:W-:-:S06]  /*03f0*/  VIADD R3, R0, 0xffffffe ;  /* 0x0ffffffe00037836 */ /* 0x001fcc0000000000 */
[----:B------:R-:W0:Y:S02]  /*0400*/  F2I.FTZ.U32.TRUNC.NTZ R3, R3 ;  /* 0x0000000300037305 */ /* 0x000e24000021f000 */
[----:B0-----:R-:W-:-:S04]  /*0410*/  IMAD.MOV R8, RZ, RZ, -R3 ;  /* 0x000000ffff087224 */ /* 0x001fc800078e0a03 */
[----:B------:R-:W-:Y:S01]  /*0420*/  IMAD.MOV.U32 R2, RZ, RZ, R8 ;  /* 0x000000ffff027224 */ /* 0x000fe200078e0008 */
[----:B------:R-:W-:-:S03]  /*0430*/  IABS R8, R11 ;  /* 0x0000000b00087213 */ /* 0x000fc60000000000 */
[----:B------:R-:W-:Y:S02]  /*0440*/  IMAD R5, R2, R7, RZ ;  /* 0x0000000702057224 */ /* 0x000fe400078e02ff */
[----:B------:R-:W-:Y:S02]  /*0450*/  IMAD.MOV.U32 R2, RZ, RZ, RZ ;  /* 0x000000ffff027224 */ /* 0x000fe400078e00ff */
[----:B------:R-:W-:Y:S02]  /*0460*/  IMAD.MOV R0, RZ, RZ, -R8 ;  /* 0x000000ffff007224 */ /* 0x000fe400078e0a08 */
        /* <DEDUP_REMOVED lines=9> */
[----:B------:R-:W-:-:S07]  /*0500*/  ISETP.GE.AND P2, PT, R0, RZ, PT ;  /* 0x000000ff0000720c */ /* 0x000fce0003f46270 */
[----:B------:R-:W-:-:S06]  /*0510*/  @P0 VIADD R2, R2, 0x1 ;  /* 0x0000000102020836 */ /* 0x000fcc0000000000 */
[----:B------:R-:W-:Y:S01]  /*0520*/  @!P2 IMAD.MOV R2, RZ, RZ, -R2 ;  /* 0x000000ffff02a224 */ /* 0x000fe200078e0a02 */
[----:B------:R-:W-:-:S05]  /*0530*/  @!P1 LOP3.LUT R2, RZ, R11, RZ, 0x33, !PT ;  /* 0x0000000bff029212 */ /* 0x000fca00078e33ff */
[----:B------:R-:W-:Y:S02]  /*0540*/  IMAD.MOV R0, RZ, RZ, -R2 ;  /* 0x000000ffff007224 */ /* 0x000fe400078e0a02 */
[----:B------:R-:W-:Y:S02]  /*0550*/  IMAD.SHL.U32 R2, R2, 0x100, RZ ;  /* 0x0000010002027824 */ /* 0x000fe400078e00ff */
[----:B------:R-:W-:-:S03]  /*0560*/  IMAD R0, R11, R0, R4 ;  /* 0x000000000b007224 */ /* 0x000fc600078e0204 */
[--C-:B------:R-:W-:Y:S01]  /*0570*/  LOP3.LUT R14, R2, 0x4, R43.reuse, 0xfe, !PT ;  /* 0x00000004020e7812 */ /* 0x100fe200078efe2b */
[----:B------:R-:W-:Y:S01]  /*0580*/  IMAD.IADD R4, R6, 0x1, R0 ;  /* 0x0000000106047824 */ /* 0x000fe200078e0200 */
[C-C-:B------:R-:W-:Y:S02]  /*0590*/  LOP3.LUT R16, R2.reuse, 0x8, R43.reuse, 0xfe, !PT ;  /* 0x0000000802107812 */ /* 0x140fe400078efe2b */
[C---:B------:R-:W-:Y:S01]  /*05a0*/  LOP3.LUT R18, R2.reuse, 0xc, R43, 0xfe, !PT ;  /* 0x0000000c02127812 */ /* 0x040fe200078efe2b */
[----:B------:R0:W-:Y:S01]  /*05b0*/  STL [R1+0xa8], R14 ;  /* 0x0000a80e01007387 */ /* 0x0001e20000100800 */
[----:B------:R-:W-:Y:S01]  /*05c0*/  LOP3.LUT R0, R2, R43, RZ, 0xfc, !PT ;  /* 0x0000002b02007212 */ /* 0x000fe200078efcff */
[----:B------:R-:W-:Y:S01]  /*05d0*/  IMAD R12, R4, 0x20, R163 ;  /* 0x00000020040c7824 */ /* 0x000fe200078e02a3 */
[C-C-:B------:R-:W-:Y:S01]  /*05e0*/  LOP3.LUT R20, R2.reuse, 0x10, R43.reuse, 0xfe, !PT ;  /* 0x0000001002147812 */ /* 0x140fe200078efe2b */
[----:B------:R0:W-:Y:S01]  /*05f0*/  STL [R1+0xa4], R16 ;  /* 0x0000a41001007387 */ /* 0x0001e20000100800 */
[----:B------:R-:W-:-:S02]  /*0600*/  LOP3.LUT R22, R2, 0x14, R43, 0xfe, !PT ;  /* 0x0000001402167812 */ /* 0x000fc400078efe2b */
[C-C-:B------:R-:W-:Y:S01]  /*0610*/  LOP3.LUT R24, R2.reuse, 0x18, R43.reuse, 0xfe, !PT ;  /* 0x0000001802187812 */ /* 0x140fe200078efe2b */
[----:B------:R0:W-:Y:S01]  /*0620*/  STL [R1+0xa0], R18 ;  /* 0x0000a01201007387 */ /* 0x0001e20000100800 */
[----:B------:R-:W-:Y:S02]  /*0630*/  LOP3.LUT R26, R2, 0x1c, R43, 0xfe, !PT ;  /* 0x0000001c021a7812 */ /* 0x000fe400078efe2b */
[C---:B------:R-:W-:Y:S01]  /*0640*/  LOP3.LUT R30, R0.reuse, 0x20, RZ, 0xfc, !PT ;  /* 0x00000020001e7812 */ /* 0x040fe200078efcff */
[----:B------:R0:W-:Y:S01]  /*0650*/  STL [R1+0x9c], R20 ;  /* 0x00009c1401007387 */ /* 0x0001e20000100800 */
[C---:B------:R-:W-:Y:S02]  /*0660*/  LOP3.LUT R32, R0.reuse, 0x24, RZ, 0xfc, !PT ;  /* 0x0000002400207812 */ /* 0x040fe400078efcff */
[C---:B------:R-:W-:Y:S01]  /*0670*/  LOP3.LUT R34, R0.reuse, 0x28, RZ, 0xfc, !PT ;  /* 0x0000002800227812 */ /* 0x040fe200078efcff */
[----:B------:R0:W-:Y:S01]  /*0680*/  STL [R1+0x98], R22 ;  /* 0x0000981601007387 */ /* 0x0001e20000100800 */
[----:B------:R-:W-:-:S02]  /*0690*/  LOP3.LUT R36, R0, 0x2c, RZ, 0xfc, !PT ;  /* 0x0000002c00247812 */ /* 0x000fc400078efcff */
[C---:B------:R-:W-:Y:S01]  /*06a0*/  LOP3.LUT R38, R0.reuse, 0x30, RZ, 0xfc, !PT ;  /* 0x0000003000267812 */ /* 0x040fe200078efcff */
[----:B------:R0:W-:Y:S01]  /*06b0*/  STL [R1+0x94], R24 ;  /* 0x0000941801007387 */ /* 0x0001e20000100800 */
[C---:B------:R-:W-:Y:S02]  /*06c0*/  LOP3.LUT R40, R0.reuse, 0x34, RZ, 0xfc, !PT ;  /* 0x0000003400287812 */ /* 0x040fe400078efcff */
        /* <DEDUP_REMOVED lines=74> */
[----:B------:R-:W-:-:S03]  /*0b70*/  LOP3.LUT R181, R0, 0xfc, RZ, 0xfc, !PT ;  /* 0x000000fc00b57812 */ /* 0x000fc600078efcff */
[----:B------:R0:W-:Y:S04]  /*0b80*/  STL [R1+0x12c], R144 ;  /* 0x00012c9001007387 */ /* 0x0001e80000100800 */
        /* <DEDUP_REMOVED lines=31> */
[----:B------:R0:W-:Y:S01]  /*0d80*/  STL [R1+0xac], R12 ;  /* 0x0000ac0c01007387 */ /* 0x0001e20000100800 */
[----:B----4-:R-:W-:Y:S05]  /*0d90*/  BRA.U UP0, `(.L_x_0) ;  /* 0x00000001008c7547 */ /* 0x010fea000b800000 */
[----:B------:R-:W-:Y:S01]  /*0da0*/  IMAD.SHL.U32 R2, R28, 0x40, RZ ;  /* 0x000000401c027824 */ /* 0x000fe200078e00ff */
[----:B------:R-:W-:Y:S02]  /*0db0*/  CS2R R104, SRZ ;  /* 0x0000000000687805 */ /* 0x000fe4000001ff00 */
[----:B------:R-:W-:Y:S02]  /*0dc0*/  CS2R R106, SRZ ;  /* 0x00000000006a7805 */ /* 0x000fe4000001ff00 */
[----:B------:R-:W-:Y:S02]  /*0dd0*/  CS2R R100, SRZ ;  /* 0x0000000000647805 */ /* 0x000fe4000001ff00 */
[----:B------:R-:W-:Y:S01]  /*0de0*/  CS2R R102, SRZ ;  /* 0x0000000000667805 */ /* 0x000fe2000001ff00 */
[----:B------:R1:W-:Y:S01]  /*0df0*/  STL [R1+0x190], R2 ;  /* 0x0001900201007387 */ /* 0x0003e20000100800 */
[----:B------:R-:W-:Y:S02]  /*0e00*/  CS2R R96, SRZ ;  /* 0x0000000000607805 */ /* 0x000fe4000001ff00 */
[----:B------:R-:W-:-:S02]  /*0e10*/  CS2R R98, SRZ ;  /* 0x0000000000627805 */ /* 0x000fc4000001ff00 */
[----:B------:R-:W-:Y:S02]  /*0e20*/  CS2R R92, SRZ ;  /* 0x00000000005c7805 */ /* 0x000fe4000001ff00 */
[----:B------:R-:W-:Y:S02]  /*0e30*/  CS2R R94, SRZ ;  /* 0x00000000005e7805 */ /* 0x000fe4000001ff00 */
[----:B------:R-:W-:Y:S02]  /*0e40*/  CS2R R88, SRZ ;  /* 0x0000000000587805 */ /* 0x000fe4000001ff00 */
[----:B------:R-:W-:Y:S02]  /*0e50*/  CS2R R90, SRZ ;  /* 0x00000000005a7805 */ /* 0x000fe4000001ff00 */
        /* <DEDUP_REMOVED lines=21> */
[----:B------:R-:W-:Y:S01]  /*0fb0*/  CS2R R46, SRZ ;  /* 0x00000000002e7805 */ /* 0x000fe2000001ff00 */
[----:B-1----:R-:W-:Y:S06]  /*0fc0*/  BRA `(.L_x_1) ;  /* 0x0000007400e07947 */ /* 0x002fec0003800000 */
.L_x_0:
[----:B------:R-:W-:Y:S01]  /*0fd0*/  IABS R2, R111 ;  /* 0x0000006f00027213 */ /* 0x000fe20000000000 */
[----:B------:R-:W-:Y:S01]  /*0fe0*/  IMAD.MOV.U32 R4, RZ, RZ, RZ ;  /* 0x000000ffff047224 */ /* 0x000fe200078e00ff */
[----:B------:R-:W-:Y:S01]  /*0ff0*/  IABS R3, R110 ;  /* 0x0000006e00037213 */ /* 0x000fe20000000000 */
[----:B------:R-:W1:Y:S01]  /*1000*/  LDCU UR5, c[0x0][0x3b0] ;  /* 0x00007600ff0577ac */ /* 0x000e620008000800 */
[----:B------:R-:W2:Y:S01]  /*1010*/  I2F.RP R8, R2 ;  /* 0x0000000200087306 */ /* 0x000ea20000209400 */
[----:B------:R-:W-:Y:S02]  /*1020*/  IABS R13, R179 ;  /* 0x000000b3000d7213 */ /* 0x000fe40000000000 */
[----:B------:R-:W-:Y:S01]  /*1030*/  IABS R17, R177 ;  /* 0x000000b100117213 */ /* 0x000fe20000000000 */
[----:B------:R-:W3:Y:S01]  /*1040*/  LDCU.128 UR12, c[0x0][0x380] ;  /* 0x00007000ff0c77ac */ /* 0x000ee20008000c00 */
[----:B------:R-:W-:Y:S02]  /*1050*/  IABS R19, R176 ;  /* 0x000000b000137213 */ /* 0x000fe40000000000 */
[----:B------:R-:W-:Y:S01]  /*1060*/  IABS R21, R175 ;  /* 0x000000af00157213 */ /* 0x000fe20000000000 */
[----:B------:R-:W4:Y:S01]  /*1070*/  I2F.RP R9, R3 ;  /* 0x0000000300097306 */ /* 0x000f220000209400 */
[----:B------:R-:W-:Y:S01]  /*1080*/  IABS R23, R174 ;  /* 0x000000ae00177213 */ /* 0x000fe20000000000 */
[----:B------:R-:W5:Y:S01]  /*1090*/  LDCU UR7, c[0x0][0x3a4] ;  /* 0x00007480ff0777ac */ /* 0x000f620008000800 */
[----:B------:R-:W-:-:S02]  /*10a0*/  IABS R25, R173 ;  /* 0x000000ad00197213 */ /* 0x000fc40000000000 */
[----:B------:R-:W-:Y:S01]  /*10b0*/  IABS R27, R172 ;  /* 0x000000ac001b7213 */ /* 0x000fe20000000000 */
[----:B------:R-:W0:Y:S01]  /*10c0*/  LDCU UR6, c[0x0][0x3ac] ;  /* 0x00007580ff0677ac */ /* 0x000e220008000800 */
[----:B------:R-:W-:Y:S01]  /*10d0*/  IABS R45, R171 ;  /* 0x000000ab002d7213 */ /* 0x000fe20000000000 */
[----:B--2---:R-:W2:Y:S01]  /*10e0*/  MUFU.RCP R8, R8 ;  /* 0x0000000800087308 */ /* 0x004ea20000001000 */
[----:B------:R-:W-:Y:S02]  /*10f0*/  IABS R47, R170 ;  /* 0x000000aa002f7213 */ /* 0x000fe40000000000 */
[----:B------:R-:W-:Y:S02]  /*1100*/  IABS R49, R169 ;  /* 0x000000a900317213 */ /* 0x000fe40000000000 */
[----:B------:R-:W-:Y:S02]  /*1110*/  IABS R51, R168 ;  /* 0x000000a800337213 */ /* 0x000fe40000000000 */
[----:B------:R-:W-:Y:S01]  /*1120*/  IABS R53, R167 ;  /* 0x000000a700357213 */ /* 0x000fe20000000000 */
[----:B----4-:R-:W4:Y:S01]  /*1130*/  MUFU.RCP R9, R9 ;  /* 0x0000000900097308 */ /* 0x010f220000001000 */
[----:B------:R-:W-:-:S02]  /*1140*/  IABS R55, R166 ;  /* 0x000000a600377213 */ /* 0x000fc40000000000 */
[----:B------:R-:W-:Y:S02]  /*1150*/  IABS R57, R165 ;  /* 0x000000a500397213 */ /* 0x000fe40000000000 */
[----:B------:R-:W-:Y:S02]  /*1160*/  IABS R59, R164 ;  /* 0x000000a4003b7213 */ /* 0x000fe40000000000 */
[----:B------:R-:W-:Y:S01]  /*1170*/  IABS R61, R161 ;  /* 0x000000a1003d7213 */ /* 0x000fe20000000000 */
[----:B0-----:R-:W-:Y:S01]  /*1180*/  IMAD R163, R163, UR6, RZ ;  /* 0x00000006a3a37c24 */ /* 0x001fe2000f8e02ff */
[----:B------:R-:W-:Y:S01]  /*1190*/  IABS R63, R160 ;  /* 0x000000a0003f7213 */ /* 0x000fe20000000000 */
[----:B--2---:R-:W-:Y:S01]  /*11a0*/  VIADD R5, R8, 0xffffffe ;  /* 0x0ffffffe08057836 */ /* 0x004fe20000000000 */
[----:B------:R-:W-:Y:S02]  /*11b0*/  IABS R65, R159 ;  /* 0x0000009f00417213 */ /* 0x000fe40000000000 */
[----:B------:R-:W-:-:S02]  /*11c0*/  IABS R67, R158 ;  /* 0x0000009e00437213 */ /* 0x000fc40000000000 */
[----:B------:R-:W-:Y:S01]  /*11d0*/  IABS R69, R157 ;  /* 0x0000009d00457213 */ /* 0x000fe20000000000 */
[----:B------:R-:W0:Y:S01]  /*11e0*/  F2I.FTZ.U32.TRUNC.NTZ R5, R5 ;  /* 0x0000000500057305 */ /* 0x000e22000021f000 */
[----:B----4-:R-:W-:Y:S01]  /*11f0*/  VIADD R6, R9, 0xffffffe ;  /* 0x0ffffffe09067836 */ /* 0x010fe20000000000 */
[----:B------:R-:W-:Y:S02]  /*1200*/  IABS R9, R181 ;  /* 0x000000b500097213 */ /* 0x000fe40000000000 */
[----:B------:R-:W-:Y:S02]  /*1210*/  IABS R71, R156 ;  /* 0x0000009c00477213 */ /* 0x000fe40000000000 */
[----:B------:R-:W-:Y:S02]  /*1220*/  IABS R73, R155 ;  /* 0x0000009b00497213 */ /* 0x000fe40000000000 */
[----:B------:R-:W2:Y:S01]  /*1230*/  F2I.FTZ.U32.TRUNC.NTZ R7, R6 ;  /* 0x0000000600077305 */ /* 0x000ea2000021f000 */
[----:B------:R-:W-:-:S02]  /*1240*/  IABS R75, R154 ;  /* 0x0000009a004b7213 */ /* 0x000fc40000000000 */
[----:B------:R-:W-:Y:S02]  /*1250*/  IABS R77, R153 ;  /* 0x00000099004d7213 */ /* 0x000fe40000000000 */
[----:B------:R-:W-:Y:S01]  /*1260*/  IABS R79, R152 ;  /* 0x00000098004f7213 */ /* 0x000fe20000000000 */
[--C-:B0-----:R-:W-:Y:S01]  /*1270*/  IMAD.MOV R11, RZ, RZ, -R5.reuse ;  /* 0x000000ffff0b7224 */ /* 0x101fe200078e0a05 */
[----:B------:R-:W-:Y:S02]  /*1280*/  IABS R81, R150 ;  /* 0x0000009600517213 */ /* 0x000fe40000000000 */
[----:B------:R-:W-:Y:S01]  /*1290*/  IABS R83, R148 ;  /* 0x0000009400537213 */ /* 0x000fe20000000000 */
[----:B------:R-:W-:Y:S01]  /*12a0*/  IMAD R11, R11, R2, RZ ;  /* 0x000000020b0b7224 */ /* 0x000fe200078e02ff */
[----:B------:R-:W-:Y:S02]  /*12b0*/  IABS R85, R146 ;  /* 0x0000009200557213 */ /* 0x000fe40000000000 */
[----:B------:R-:W-:Y:S01]  /*12c0*/  IABS R87, R144 ;  /* 0x0000009000577213 */ /* 0x000fe20000000000 */
[----:B------:R-:W-:Y:S01]  /*12d0*/  IMAD.HI.U32 R4, R5, R11, R4 ;  /* 0x0000000b05047227 */ /* 0x000fe200078e0004 */
[----:B------:R-:W-:-:S02]  /*12e0*/  IABS R11, R180 ;  /* 0x000000b4000b7213 */ /* 0x000fc40000000000 */
[----:B------:R-:W-:Y:S01]  /*12f0*/  IABS R89, R142 ;  /* 0x0000008e00597213 */ /* 0x000fe20000000000 */
[----:B--2---:R-:W-:Y:S01]  /*1300*/  IMAD.MOV R6, RZ, RZ, -R7 ;  /* 0x000000ffff067224 */ /* 0x004fe200078e0a07 */
[----:B------:R-:W-:Y:S01]  /*1310*/  IABS R91, R140 ;  /* 0x0000008c005b7213 */ /* 0x000fe20000000000 */
[----:B------:R-:W-:Y:S01]  /*1320*/  IMAD.HI.U32 R5, R4, R9, RZ ;  /* 0x0000000904057227 */ /* 0x000fe200078e00ff */
[----:B------:R-:W-:Y:S02]  /*1330*/  IABS R93, R138 ;  /* 0x0000008a005d7213 */ /* 0x000fe40000000000 */
[----:B------:R-:W-:Y:S01]  /*1340*/  IABS R95, R136 ;  /* 0x00000088005f7213 */ /* 0x000fe20000000000 */
[----:B------:R-:W-:Y:S01]  /*1350*/  IMAD R15, R6, R3, RZ ;  /* 0x00000003060f7224 */ /* 0x000fe200078e02ff */
[----:B------:R-:W-:Y:S01]  /*1360*/  IABS R97, R134 ;  /* 0x0000008600617213 */ /* 0x000fe20000000000 */
[----:B------:R-:W-:Y:S01]  /*1370*/  IMAD.MOV.U32 R6, RZ, RZ, RZ ;  /* 0x000000ffff067224 */ /* 0x000fe200078e00ff */
[----:B------:R-:W-:Y:S01]  /*1380*/  IABS R99, R132 ;  /* 0x0000008400637213 */ /* 0x000fe20000000000 */
[----:B------:R-:W-:Y:S01]  /*1390*/  IMAD.MOV R10, RZ, RZ, -R5 ;  /* 0x000000ffff0a7224 */ /* 0x000fe200078e0a05 */
[----:B------:R-:W-:Y:S01]  /*13a0*/  IABS R101, R130 ;  /* 0x0000008200657213 */ /* 0x000fe20000000000 */
[----:B------:R-:W-:Y:S01]  /*13b0*/  IMAD.HI.U32 R8, R4, R11, RZ ;  /* 0x0000000b04087227 */ /* 0x000fe200078e00ff */
[----:B------:R-:W-:-:S02]  /*13c0*/  IABS R103, R128 ;  /* 0x0000008000677213 */ /* 0x000fc40000000000 */
[----:B------:R-:W-:Y:S01]  /*13d0*/  IABS R105, R126 ;  /* 0x0000007e00697213 */ /* 0x000fe20000000000 */
[----:B------:R-:W-:Y:S01]  /*13e0*/  IMAD.HI.U32 R5, R7, R15, R6 ;  /* 0x0000000f07057227 */ /* 0x000fe200078e0006 */
[----:B------:R-:W-:Y:S02]  /*13f0*/  IABS R15, R178 ;  /* 0x000000b2000f7213 */ /* 0x000fe40000000000 */
[----:B------:R-:W-:Y:S01]  /*1400*/  IABS R107, R124 ;  /* 0x0000007c006b7213 */ /* 0x000fe20000000000 */
[----:B------:R-:W-:Y:S01]  /*1410*/  IMAD.HI.U32 R6, R4, R13, RZ ;  /* 0x0000000d04067227 */ /* 0x000fe200078e00ff */
[----:B------:R-:W-:Y:S02]  /*1420*/  IABS R109, R122 ;  /* 0x0000007a006d7213 */ /* 0x000fe40000000000 */
[----:B------:R-:W-:Y:S01]  /*1430*/  IABS R113, R120 ;  /* 0x0000007800717213 */ /* 0x000fe20000000000 */
[----:B------:R-:W-:Y:S01]  /*1440*/  IMAD.MOV R8, RZ, RZ, -R8 ;  /* 0x000000ffff087224 */ /* 0x000fe200078e0a08 */
[----:B------:R-:W-:Y:S01]  /*1450*/  IABS R115, R118 ;  /* 0x0000007600737213 */ /* 0x000fe20000000000 */
[----:B------:R-:W-:Y:S01]  /*1460*/  IMAD.MOV R6, RZ, RZ, -R6 ;  /* 0x000000ffff067224 */ /* 0x000fe200078e0a06 */
[----:B------:R-:W-:Y:S01]  /*1470*/  IABS R117, R116 ;  /* 0x0000007400757213 */ /* 0x000fe20000000000 */
[C---:B------:R-:W-:Y:S01]  /*1480*/  IMAD R7, R2.reuse, R10, R9 ;  /* 0x0000000a02077224 */ /* 0x040fe200078e0209 */
[----:B------:R-:W-:Y:S01]  /*1490*/  IABS R119, R114 ;  /* 0x0000007200777213 */ /* 0x000fe20000000000 */
[C---:B------:R-:W-:Y:S01]  /*14a0*/  IMAD R9, R2.reuse, R8, R11 ;  /* 0x0000000802097224 */ /* 0x040fe200078e020b */
[----:B------:R-:W-:Y:S01]  /*14b0*/  IABS R121, R112 ;  /* 0x0000007000797213 */ /* 0x000fe20000000000 */
[----:B------:R-:W-:Y:S01]  /*14c0*/  IMAD R11, R2, R6, R13 ;  /* 0x00000006020b7224 */ /* 0x000fe200078e020d */
[----:B------:R-:W-:Y:S01]  /*14d0*/  IABS R123, R108 ;  /* 0x0000006c007b7213 */ /* 0x000fe20000000000 */
[----:B------:R-:W-:Y:S01]  /*14e0*/  IMAD.HI.U32 R6, R4, R15, RZ ;  /* 0x0000000f04067227 */ /* 0x000fe200078e00ff */
[----:B------:R-:W-:-:S02]  /*14f0*/  IABS R125, R42 ;  /* 0x0000002a007d7213 */ /* 0x000fc40000000000 */
[----:B------:R-:W-:Y:S01]  /*1500*/  IABS R127, R40 ;  /* 0x00000028007f7213 */ /* 0x000fe20000000000 */
[C---:B------:R-:W-:Y:S01]  /*1510*/  IMAD.HI.U32 R8, R4.reuse, R17, RZ ;  /* 0x0000001104087227 */ /* 0x040fe200078e00ff */
[----:B------:R-:W-:Y:S02]  /*1520*/  IABS R129, R38 ;  /* 0x0000002600817213 */ /* 0x000fe40000000000 */
[----:B------:R-:W-:Y:S01]  /*1530*/  IABS R131, R36 ;  /* 0x0000002400837213 */ /* 0x000fe20000000000 */
[----:B------:R-:W-:Y:S01]  /*1540*/  IMAD.MOV R13, RZ, RZ, -R6 ;  /* 0x000000ffff0d7224 */ /* 0x000fe200078e0a06 */
[----:B------:R-:W-:Y:S01]  /*1550*/  IABS R133, R34 ;  /* 0x0000002200857213 */ /* 0x000fe20000000000 */
[----:B------:R-:W-:Y:S01]  /*1560*/  IMAD.MOV R8, RZ, RZ, -R8 ;  /* 0x000000ffff087224 */ /* 0x000fe200078e0a08 */
[----:B------:R-:W-:Y:S01]  /*1570*/  IABS R135, R32 ;  /* 0x0000002000877213 */ /* 0x000fe20000000000 */
[----:B------:R-:W-:Y:S01]  /*1580*/  IMAD.HI.U32 R10, R4, R19, RZ ;  /* 0x00000013040a7227 */ /* 0x000fe200078e00ff */
[----:B------:R-:W-:-:S02]  /*1590*/  IABS R137, R30 ;  /* 0x0000001e00897213 */ /* 0x000fc40000000000 */
[----:B------:R-:W-:Y:S01]  /*15a0*/  IABS R139, R26 ;  /* 0x0000001a008b7213 */ /* 0x000fe20000000000 */
[----:B------:R-:W-:Y:S01]  /*15b0*/  IMAD R13, R2, R13, R15 ;  /* 0x0000000d020d7224 */ /* 0x000fe200078e020f */
[----:B------:R-:W-:Y:S01]  /*15c0*/  IABS R141, R24 ;  /* 0x00000018008d7213 */ /* 0x000fe20000000000 */
[----:B------:R-:W-:Y:S01]  /*15d0*/  IMAD.HI.U32 R6, R4, R21, RZ ;  /* 0x0000001504067227 */ /* 0x000fe200078e00ff */
[----:B------:R-:W-:Y:S02]  /*15e0*/  IABS R151, R0 ;  /* 0x0000000000977213 */ /* 0x000fe40000000000 */
[C---:B------:R-:W-:Y:S01]  /*15f0*/  ISETP.GT.U32.AND P2, PT, R2.reuse, R7, PT ;  /* 0x000000070200720c */ /* 0x040fe20003f44070 */
[C---:B------:R-:W-:Y:S01]  /*1600*/  IMAD R15, R2.reuse, R8, R17 ;  /* 0x00000008020f7224 */ /* 0x040fe200078e0211 */
[----:B------:R-:W-:Y:S01]  /*1610*/  ISETP.GT.U32.AND P3, PT, R2, R9, PT ;  /* 0x000000090200720c */ /* 0x000fe20003f64070 */
[----:B------:R-:W-:Y:S01]  /*1620*/  IMAD.HI.U32 R8, R4, R23, RZ ;  /* 0x0000001704087227 */ /* 0x000fe200078e00ff */
[----:B------:R-:W-:-:S02]  /*1630*/  ISETP.GT.U32.AND P5, PT, R2, R11, PT ;  /* 0x0000000b0200720c */ /* 0x000fc40003fa4070 */
[C---:B------:R-:W-:Y:S01]  /*1640*/  ISETP.GT.U32.AND P0, PT, R2.reuse, R15, PT ;  /* 0x0000000f0200720c */ /* 0x040fe20003f04070 */
[----:B------:R-:W-:Y:S01]  /*1650*/  IMAD.MOV R10, RZ, RZ, -R10 ;  /* 0x000000ffff0a7224 */ /* 0x000fe200078e0a0a */
[C---:B------:R-:W-:Y:S01]  /*1660*/  ISETP.GT.U32.AND P4, PT, R2.reuse, R13, PT ;  /* 0x0000000d0200720c */ /* 0x040fe20003f84070 */
        /* <DEDUP_REMOVED lines=8> */
[C---:B------:R-:W-:Y:S01]  /*16f0*/  IMAD R21, R2.reuse, R8, R23 ;  /* 0x0000000802157224 */ /* 0x040fe200078e0217 */
[----:B------:R-:W-:Y:S01]  /*1700*/  ISETP.GT.U32.AND P6, PT, R2, R17, PT ;  /* 0x000000110200720c */ /* 0x000fe20003fc4070 */
[----:B------:R-:W-:Y:S01]  /*1710*/  IMAD.HI.U32 R6, R4, R25, RZ ;  /* 0x0000001904067227 */ /* 0x000fe200078e00ff */
[----:B------:R-:W-:-:S03]  /*1720*/  IABS R162, R12 ;  /* 0x0000000c00a27213 */ /* 0x000fc60000000000 */
[----:B------:R-:W-:-:S04]  /*1730*/  IMAD.HI.U32 R8, R4, R27, RZ ;  /* 0x0000001b04087227 */ /* 0x000fc800078e00ff */
[----:B------:R-:W-:Y:S02]  /*1740*/  IMAD.MOV R23, RZ, RZ, -R6 ;  /* 0x000000ffff177224 */ /* 0x000fe400078e0a06 */
[----:B------:R-:W-:Y:S02]  /*1750*/  IMAD.MOV R8, RZ, RZ, -R8 ;  /* 0x000000ffff087224 */ /* 0x000fe400078e0a08 */
[----:B------:R-:W-:-:S04]  /*1760*/  IMAD.HI.U32 R10, R4, R45, RZ ;  /* 0x0000002d040a7227 */ /* 0x000fc800078e00ff */
[----:B------:R-:W-:Y:S02]  /*1770*/  IMAD R23, R2, R23, R25 ;  /* 0x0000001702177224 */ /* 0x000fe400078e0219 */
[----:B------:R-:W-:-:S04]  /*1780*/  IMAD.HI.U32 R6, R4, R47, RZ ;  /* 0x0000002f04067227 */ /* 0x000fc800078e00ff */
[----:B------:R-:W-:Y:S02]  /*1790*/  IMAD R25, R2, R8, R27 ;  /* 0x0000000802197224 */ /* 0x000fe400078e021b */
[----:B------:R-:W-:-:S04]  /*17a0*/  IMAD.HI.U32 R8, R4, R49, RZ ;  /* 0x0000003104087227 */ /* 0x000fc800078e00ff */
[----:B------:R-:W-:Y:S02]  /*17b0*/  IMAD.MOV R10, RZ, RZ, -R10 ;  /* 0x000000ffff0a7224 */ /* 0x000fe400078e0a0a */
[----:B------:R-:W-:Y:S02]  /*17c0*/  IMAD.MOV R6, RZ, RZ, -R6 ;  /* 0x000000ffff067224 */ /* 0x000fe400078e0a06 */
[----:B------:R-:W-:Y:S02]  /*17d0*/  IMAD.MOV R8, RZ, RZ, -R8 ;  /* 0x000000ffff087224 */ /* 0x000fe400078e0a08 */
[C---:B------:R-:W-:Y:S02]  /*17e0*/  IMAD R27, R2.reuse, R10, R45 ;  /* 0x0000000a021b7224 */ /* 0x040fe400078e022d */
[C---:B------:R-:W-:Y:S02]  /*17f0*/  IMAD R45, R2.reuse, R6, R47 ;  /* 0x00000006022d7224 */ /* 0x040fe400078e022f */
[----:B------:R-:W-:-:S02]  /*1800*/  IMAD R47, R2, R8, R49 ;  /* 0x00000008022f7224 */ /* 0x000fc400078e0231 */
[----:B------:R-:W-:-:S04]  /*1810*/  IMAD.HI.U32 R6, R4, R51, RZ ;  /* 0x0000003304067227 */ /* 0x000fc800078e00ff */
        /* <DEDUP_REMOVED lines=135> */
[----:B------:R-:W-:Y:S02]  /*2090*/  IMAD.MOV R10, RZ, RZ, -R8 ;  /* 0x000000ffff0a7224 */ /* 0x000fe400078e0a08 */
[--C-:B------:R-:W-:Y:S01]  /*20a0*/  @!P2 IMAD.IADD R7, R7, 0x1, -R2.reuse ;  /* 0x000000010707a824 */ /* 0x100fe200078e0a02 */
[C---:B------:R-:W-:Y:S01]  /*20b0*/  ISETP.GT.U32.AND P2, PT, R2.reuse, R21, PT ;  /* 0x000000150200720c */ /* 0x040fe20003f44070 */
[C---:B------:R-:W-:Y:S02]  /*20c0*/  IMAD R151, R2.reuse, R10, R151 ;  /* 0x0000000a02977224 */ /* 0x040fe400078e0297 */
[--C-:B------:R-:W-:Y:S01]  /*20d0*/  @!P3 IMAD.IADD R9, R9, 0x1, -R2.reuse ;  /* 0x000000010909b824 */ /* 0x100fe200078e0a02 */
[C---:B------:R-:W-:Y:S01]  /*20e0*/  ISETP.GT.U32.AND P3, PT, R2.reuse, R23, PT ;  /* 0x000000170200720c */ /* 0x040fe20003f64070 */
        /* <DEDUP_REMOVED lines=8> */
[----:B------:R-:W-:Y:S01]  /*2170*/  @!P2 IMAD.IADD R21, R21, 0x1, -R2 ;  /* 0x000000011515a824 */ /* 0x000fe200078e0a02 */
[----:B------:R-:W-:Y:S01]  /*2180*/  ISETP.GT.U32.AND P2, PT, R2, R9, PT ;  /* 0x000000090200720c */ /* 0x000fe20003f44070 */
[----:B------:R-:W-:-:S04]  /*2190*/  IMAD.HI.U32 R6, R4, R143, RZ ;  /* 0x0000008f04067227 */ /* 0x000fc800078e00ff */
        /* <DEDUP_REMOVED lines=12> */
[----:B------:R-:W-:Y:S01]  /*2260*/  IMAD.HI.U32 R8, R4, R145, RZ ;  /* 0x0000009104087227 */ /* 0x000fe200078e00ff */
[----:B------:R-:W-:-:S03]  /*2270*/  ISETP.GT.U32.AND P6, PT, R2, R151, PT ;  /* 0x000000970200720c */ /* 0x000fc60003fc4070 */
        /* <DEDUP_REMOVED lines=33> */
[----:B------:R-:W-:Y:S01]  /*2490*/  ISETP.GT.U32.AND P5, PT, R2, R69, PT ;  /* 0x000000450200720c */ /* 0x000fe20003fa4070 */
[----:B------:R-:W-:-:S02]  /*24a0*/  @!P0 IMAD.IADD R61, R61, 0x1, -R2 ;  /* 0x000000013d3d8824 */ /* 0x000fc400078e0a02 */
        /* <DEDUP_REMOVED lines=11> */
[C---:B------:R-:W-:Y:S01]  /*2560*/  ISETP.GT.U32.AND P0, PT, R2.reuse, R49, PT ;  /* 0x000000310200720c */ /* 0x040fe20003f04070 */
[----:B------:R-:W-:Y:S01]  /*2570*/  IMAD.MOV R141, RZ, RZ, -R6 ;  /* 0x000000ffff8d7224 */ /* 0x000fe200078e0a06 */
        /* <DEDUP_REMOVED lines=112> */
[----:B------:R-:W-:-:S02]  /*2c80*/  IMAD.MOV R10, RZ, RZ, -R8 ;  /* 0x000000ffff0a7224 */ /* 0x000fc400078e0a08 */
[----:B------:R-:W-:Y:S02]  /*2c90*/  IMAD.MOV R6, RZ, RZ, -R6 ;  /* 0x000000ffff067224 */ /* 0x000fe400078e0a06 */
[----:B------:R-:W-:Y:S01]  /*2ca0*/  @!P1 IMAD.IADD R121, R121, 0x1, -R2 ;  /* 0x0000000179799824 */ /* 0x000fe200078e0a02 */
[----:B------:R-:W-:Y:S01]  /*2cb0*/  ISETP.GT.U32.AND P1, PT, R2, R107, PT ;  /* 0x0000006b0200720c */ /* 0x000fe20003f24070 */
[----:B------:R-:W-:-:S04]  /*2cc0*/  IMAD.HI.U32 R8, R4, R149, RZ ;  /* 0x0000009504087227 */ /* 0x000fc800078e00ff */
[C---:B------:R-:W-:Y:S02]  /*2cd0*/  IMAD R141, R2.reuse, R141, R143 ;  /* 0x0000008d028d7224 */ /* 0x040fe400078e028f */
[--C-:B------:R-:W-:Y:S01]  /*2ce0*/  @!P0 IMAD.IADD R105, R105, 0x1, -R2.reuse ;  /* 0x0000000169698824 */ /* 0x100fe200078e0a02 */
[C---:B------:R-:W-:Y:S01]  /*2cf0*/  ISETP.GT.U32.AND P0, PT, R2.reuse, R119, PT ;  /* 0x000000770200720c */ /* 0x040fe20003f04070 */
[C---:B------:R-:W-:Y:S02]  /*2d00*/  IMAD R143, R2.reuse, R10, R145 ;  /* 0x0000000a028f7224 */ /* 0x040fe400078e0291 */
[C---:B------:R-:W-:Y:S01]  /*2d10*/  IMAD R145, R2.reuse, R6, R147 ;  /* 0x0000000602917224 */ /* 0x040fe200078e0293 */
[----:B------:R-:W-:Y:S01]  /*2d20*/  IABS R6, R14 ;  /* 0x0000000e00067213 */ /* 0x000fe20000000000 */
[----:B------:R-:W-:Y:S01]  /*2d30*/  @!P1 IMAD.IADD R107, R107, 0x1, -R2 ;  /* 0x000000016b6b9824 */ /* 0x000fe200078e0a02 */
[----:B------:R-:W-:Y:S01]  /*2d40*/  ISETP.GT.U32.AND P1, PT, R2, R121, PT ;  /* 0x000000790200720c */ /* 0x000fe20003f24070 */
[----:B------:R-:W-:-:S02]  /*2d50*/  IMAD.MOV R8, RZ, RZ, -R8 ;  /* 0x000000ffff087224 */ /* 0x000fc400078e0a08 */
        /* <DEDUP_REMOVED lines=8> */
[----:B------:R-:W-:Y:S02]  /*2de0*/  IMAD R147, R2, R8, R149 ;  /* 0x0000000802937224 */ /* 0x000fe400078e0295 */
[----:B------:R-:W-:-:S02]  /*2df0*/  IMAD.MOV.U32 R149, RZ, RZ, R6 ;  /* 0x000000ffff957224 */ /* 0x000fc400078e0006 */
[----:B------:R-:W-:Y:S01]  /*2e00*/  @!P1 IMAD.IADD R121, R121, 0x1, -R2 ;  /* 0x0000000179799824 */ /* 0x000fe200078e0a02 */
[----:B------:R-:W-:Y:S01]  /*2e10*/  ISETP.GT.U32.AND P1, PT, R2, R135, PT ;  /* 0x000000870200720c */ /* 0x000fe20003f24070 */
[----:B------:R-:W-:-:S04]  /*2e20*/  IMAD.HI.U32 R4, R4, R149, RZ ;  /* 0x0000009504047227 */ /* 0x000fc800078e00ff */
[--C-:B------:R-:W-:Y:S01]  /*2e30*/  @!P0 IMAD.IADD R119, R119, 0x1, -R2.reuse ;  /* 0x0000000177778824 */ /* 0x100fe200078e0a02 */
[C---:B------:R-:W-:Y:S01]  /*2e40*/  ISETP.GT.U32.AND P0, PT, R2.reuse, R133, PT ;  /* 0x000000850200720c */ /* 0x040fe20003f04070 */
[----:B------:R-:W-:Y:S01]  /*2e50*/  @!P6 IMAD.IADD R103, R103, 0x1, -R2 ;  /* 0x000000016767e824 */ /* 0x000fe200078e0a02 */
[C---:B------:R-:W-:Y:S01]  /*2e60*/  ISETP.GT.U32.AND P6, PT, R2.reuse, R125, PT ;  /* 0x0000007d0200720c */ /* 0x040fe20003fc4070 */
[----:B------:R-:W-:Y:S02]  /*2e70*/  IMAD.MOV R4, RZ, RZ, -R4 ;  /* 0x000000ffff047224 */ /* 0x000fe400078e0a04 */
        /* <DEDUP_REMOVED lines=8> */
[----:B------:R-:W-:-:S02]  /*2f00*/  IMAD R149, R2, R4, R149 ;  /* 0x0000000402957224 */ /* 0x000fc400078e0295 */
[----:B------:R-:W-:-:S04]  /*2f10*/  IMAD.HI.U32 R5, R5, R162, RZ ;  /* 0x000000a205057227 */ /* 0x000fc800078e00ff */
[--C-:B------:R-:W-:Y:S01]  /*2f20*/  @!P1 IMAD.IADD R135, R135, 0x1, -R2.reuse ;  /* 0x0000000187879824 */ /* 0x100fe200078e0a02 */
[C---:B------:R-:W-:Y:S01]  /*2f30*/  ISETP.GT.U32.AND P1, PT, R2.reuse, R149, PT ;  /* 0x000000950200720c */ /* 0x040fe20003f24070 */
[----:B------:R-:W-:Y:S02]  /*2f40*/  IMAD.MOV R5, RZ, RZ, -R5 ;  /* 0x000000ffff057224 */ /* 0x000fe400078e0a05 */
[----:B------:R-:W-:Y:S01]  /*2f50*/  @!P0 IMAD.IADD R133, R133, 0x1, -R2 ;  /* 0x0000000185858824 */ /* 0x000fe200078e0a02 */
[C---:B------:R-:W-:Y:S01]  /*2f60*/  ISETP.GT.U32.AND P0, PT, R2.reuse, R147, PT ;  /* 0x000000930200720c */ /* 0x040fe20003f04070 */
[----:B------:R-:W-:Y:S02]  /*2f70*/  IMAD R162, R3, R5, R162 ;  /* 0x0000000503a27224 */ /* 0x000fe400078e02a2 */
[--C-:B------:R-:W-:Y:S01]  /*2f80*/  @!P6 IMAD.IADD R125, R125, 0x1, -R2.reuse ;  /* 0x000000017d7de824 */ /* 0x100fe200078e0a02 */
[C---:B------:R-:W-:Y:S01]  /*2f90*/  ISETP.GT.U32.AND P6, PT, R2.reuse, R139, PT ;  /* 0x0000008b0200720c */ /* 0x040fe20003fc4070 */
[--C-:B------:R-:W-:Y:S01]  /*2fa0*/  @!P2 IMAD.IADD R137, R137, 0x1, -R2.reuse ;  /* 0x000000018989a824 */ /* 0x100fe200078e0a02 */
[----:B------:R-:W-:Y:S01]  /*2fb0*/  ISETP.GT.U32.AND P2, PT, R3, R162, PT ;  /* 0x000000a20300720c */ /* 0x000fe20003f44070 */
        /* <DEDUP_REMOVED lines=23> */
[----:B------:R-:W-:Y:S01]  /*3130*/  @!P6 IMAD.IADD R127, R127, 0x1, -R2 ;  /* 0x000000017f7fe824 */ /* 0x000fe200078e0a02 */
[----:B------:R-:W-:-:S02]  /*3140*/  ISETP.GT.U32.AND P0, PT, R2, R147, PT ;  /* 0x000000930200720c */ /* 0x000fc40003f04070 */
[----:B------:R-:W-:Y:S01]  /*3150*/  ISETP.GT.U32.AND P6, PT, R2, R149, PT ;  /* 0x000000950200720c */ /* 0x000fe20003fc4070 */
[--C-:B------:R-:W-:Y:S01]  /*3160*/  @!P2 IMAD.IADD R139, R139, 0x1, -R2.reuse ;  /* 0x000000018b8ba824 */ /* 0x100fe200078e0a02 */
[----:B------:R-:W-:Y:S01]  /*3170*/  ISETP.GE.AND P2, PT, R181, RZ, PT ;  /* 0x000000ffb500720c */ /* 0x000fe20003f46270 */
[--C-:B------:R-:W-:Y:S01]  /*3180*/  @!P3 IMAD.IADD R141, R141, 0x1, -R2.reuse ;  /* 0x000000018d8db824 */ /* 0x100fe200078e0a02 */
[----:B------:R-:W-:Y:S01]  /*3190*/  ISETP.GE.AND P3, PT, R180, RZ, PT ;  /* 0x000000ffb400720c */ /* 0x000fe20003f66270 */
[--C-:B------:R-:W-:Y:S01]  /*31a0*/  @!P4 IMAD.IADD R143, R143, 0x1, -R2.reuse ;  /* 0x000000018f8fc824 */ /* 0x100fe200078e0a02 */
[----:B------:R-:W-:Y:S01]  /*31b0*/  ISETP.GE.AND P4, PT, R178, RZ, PT ;  /* 0x000000ffb200720c */ /* 0x000fe20003f86270 */
[--C-:B------:R-:W-:Y:S01]  /*31c0*/  @!P5 IMAD.IADD R145, R145, 0x1, -R2.reuse ;  /* 0x000000019191d824 */ /* 0x100fe200078e0a02 */
[----:B------:R-:W-:Y:S01]  /*31d0*/  ISETP.GE.AND P5, PT, R179, RZ, PT ;  /* 0x000000ffb300720c */ /* 0x000fe20003fa6270 */
[----:B------:R-:W-:Y:S01]  /*31e0*/  @!P1 IMAD.IADD R162, R162, 0x1, -R3 ;  /* 0x00000001a2a29824 */ /* 0x000fe200078e0a03 */
[----:B------:R-:W-:Y:S01]  /*31f0*/  ISETP.GE.AND P1, PT, R177, RZ, PT ;  /* 0x000000ffb100720c */ /* 0x000fe20003f26270 */
[--C-:B------:R-:W-:Y:S01]  /*3200*/  @!P0 IMAD.IADD R147, R147, 0x1, -R2.reuse ;  /* 0x0000000193938824 */ /* 0x100fe200078e0a02 */
[----:B------:R-:W-:Y:S01]  /*3210*/  ISETP.GE.AND P0, PT, R176, RZ, PT ;  /* 0x000000ffb000720c */ /* 0x000fe20003f06270 */
[----:B------:R-:W-:Y:S01]  /*3220*/  @!P6 IMAD.IADD R149, R149, 0x1, -R2 ;  /* 0x000000019595e824 */ /* 0x000fe200078e0a02 */
[----:B------:R-:W-:Y:S01]  /*3230*/  LOP3.LUT R2, RZ, R111, RZ, 0x33, !PT ;  /* 0x0000006fff027212 */ /* 0x000fe200078e33ff */
[----:B------:R-:W-:Y:S01]  /*3240*/  @!P2 IMAD.MOV R7, RZ, RZ, -R7 ;  /* 0x000000ffff07a224 */ /* 0x000fe200078e0a07 */
[----:B------:R-:W-:Y:S01]  /*3250*/  ISETP.GE.AND P2, PT, R175, RZ, PT ;  /* 0x000000ffaf00720c */ /* 0x000fe20003f46270 */
        /* <DEDUP_REMOVED lines=9> */
[----:B------:R-:W-:-:S02]  /*32f0*/  ISETP.GE.AND P0, PT, R170, RZ, PT ;  /* 0x000000ffaa00720c */ /* 0x000fc40003f06270 */
        /* <DEDUP_REMOVED lines=13> */
[----:B------:R-:W-:-:S02]  /*33d0*/  @!P6 IMAD.MOV R162, RZ, RZ, -R162 ;  /* 0x000000ffffa2e224 */ /* 0x000fc400078e0aa2 */
        /* <DEDUP_REMOVED lines=11> */
[----:B------:R-:W-:-:S03]  /*3490*/  ISETP.GE.AND P0, PT, R156, RZ, PT ;  /* 0x000000ff9c00720c */ /* 0x000fc60003f06270 */
        /* <DEDUP_REMOVED lines=81> */
[----:B------:R-:W-:Y:S01]  /*39b0*/  ISETP.NE.AND P1, PT, R111, RZ, PT ;  /* 0x000000ff6f00720c */ /* 0x000fe20003f25270 */
[----:B------:R-:W-:Y:S01]  /*39c0*/  @!P0 IMAD.MOV R143, RZ, RZ, -R143 ;  /* 0x000000ffff8f8224 */ /* 0x000fe200078e0a8f */
[----:B------:R-:W-:-:S02]  /*39d0*/  ISETP.NE.AND P0, PT, R110, RZ, PT ;  /* 0x000000ff6e00720c */ /* 0x000fc40003f05270 */
[C---:B------:R-:W-:Y:S01]  /*39e0*/  SEL R7, R2.reuse, R7, !P1 ;  /* 0x0000000702077207 */ /* 0x040fe20004800000 */
[----:B------:R-:W-:Y:S01]  /*39f0*/  @!P2 IMAD.MOV R145, RZ, RZ, -R145 ;  /* 0x000000ffff91a224 */ /* 0x000fe200078e0a91 */
[C---:B------:R-:W-:Y:S01]  /*3a00*/  SEL R9, R2.reuse, R9, !P1 ;  /* 0x0000000902097207 */ /* 0x040fe20004800000 */
[----:B------:R-:W-:Y:S01]  /*3a10*/  @!P3 IMAD.MOV R147, RZ, RZ, -R147 ;  /* 0x000000ffff93b224 */ /* 0x000fe200078e0a93 */
[C---:B------:R-:W-:Y:S01]  /*3a20*/  SEL R17, R2.reuse, R17, !P1 ;  /* 0x0000001102117207 */ /* 0x040fe20004800000 */
[----:B------:R-:W-:Y:S01]  /*3a30*/  @!P4 IMAD.MOV R151, RZ, RZ, -R151 ;  /* 0x000000ffff97c224 */ /* 0x000fe200078e0a97 */
[C---:B------:R-:W-:Y:S01]  /*3a40*/  SEL R11, R2.reuse, R11, !P1 ;  /* 0x0000000b020b7207 */ /* 0x040fe20004800000 */
[----:B------:R-:W-:Y:S01]  /*3a50*/  @!P5 IMAD.MOV R149, RZ, RZ, -R149 ;  /* 0x000000ffff95d224 */ /* 0x000fe200078e0a95 */
[C---:B------:R-:W-:Y:S01]  /*3a60*/  SEL R19, R2.reuse, R19, !P1 ;  /* 0x0000001302137207 */ /* 0x040fe20004800000 */
[----:B-1----:R-:W-:Y:S01]  /*3a70*/  IMAD R7, R7, UR5, RZ ;  /* 0x0000000507077c24 */ /* 0x002fe2000f8e02ff */
[C---:B------:R-:W-:Y:S01]  /*3a80*/  SEL R21, R2.reuse, R21, !P1 ;  /* 0x0000001502157207 */ /* 0x040fe20004800000 */
[----:B------:R-:W-:Y:S01]  /*3a90*/  IMAD R3, R9, UR5, RZ ;  /* 0x0000000509037c24 */ /* 0x000fe2000f8e02ff */
        /* <DEDUP_REMOVED lines=48> */
[----:B------:R-:W-:Y:S01]  /*3da0*/  SEL R166, R2, R83, !P1 ;  /* 0x0000005302a67207 */ /* 0x000fe20004800000 */
        /* <DEDUP_REMOVED lines=11> */
[C---:B------:R-:W-:Y:S01]  /*3e60*/  SEL R178, R2.reuse, R95, !P1 ;  /* 0x0000005f02b27207 */ /* 0x040fe20004800000 */
        /* <DEDUP_REMOVED lines=55> */
[----:B------:R-:W-:Y:S01]  /*41e0*/  SHF.R.S32.HI R9, RZ, 0x1f, R7 ;  /* 0x0000001fff097819 */ /* 0x000fe20000011407 */
[----:B------:R-:W-:Y:S01]  /*41f0*/  IMAD R34, R34, UR5, RZ ;  /* 0x0000000522227c24 */ /* 0x000fe2000f8e02ff */
[----:B---3--:R-:W-:Y:S01]  /*4200*/  IADD3 R2, P4, PT, R7, UR14, RZ ;  /* 0x0000000e07027c10 */ /* 0x008fe2000ff9e0ff */
[----:B------:R-:W-:Y:S01]  /*4210*/  IMAD R36, R36, UR5, RZ ;  /* 0x0000000524247c24 */ /* 0x000fe2000f8e02ff */
[----:B------:R-:W-:Y:S01]  /*4220*/  SHF.R.S32.HI R11, RZ, 0x1f, R3 ;  /* 0x0000001fff0b7819 */ /* 0x000fe20000011403 */
[----:B------:R-:W-:Y:S01]  /*4230*/  IMAD R38, R38, UR5, RZ ;  /* 0x0000000526267c24 */ /* 0x000fe2000f8e02ff */
[----:B------:R-:W-:Y:S01]  /*4240*/  IADD3 R3, P6, PT, R3, UR14, RZ ;  /* 0x0000000e03037c10 */ /* 0x000fe2000ffde0ff */
[----:B------:R-:W-:Y:S01]  /*4250*/  IMAD R40, R40, UR5, RZ ;  /* 0x0000000528287c24 */ /* 0x000fe2000f8e02ff */
[----:B------:R-:W-:Y:S01]  /*4260*/  @!P0 LOP3.LUT R162, RZ, R110, RZ, 0x33, !PT ;  /* 0x0000006effa28212 */ /* 0x000fe200078e33ff */
[----:B------:R-:W-:Y:S01]  /*4270*/  USHF.R.S32.HI UR5, URZ, 0x1f, UR4 ;  /* 0x0000001fff057899 */ /* 0x000fe20008011404 */
[----:B------:R-:W-:-:S02]  /*4280*/  SHF.R.S32.HI R19, RZ, 0x1f, R8 ;  /* 0x0000001fff137819 */ /* 0x000fc40000011408 */
[----:B------:R-:W-:Y:S02]  /*4290*/  CS2R R104, SRZ ;  /* 0x0000000000687805 */ /* 0x000fe4000001ff00 */
[----:B------:R-:W-:Y:S01]  /*42a0*/  IADD3 R7, P1, PT, R8, UR14, RZ ;  /* 0x0000000e08077c10 */ /* 0x000fe2000ff3e0ff */
[----:B-----5:R-:W-:Y:S01]  /*42b0*/  IMAD R162, R162, UR7, RZ ;  /* 0x00000007a2a27c24 */ /* 0x020fe2000f8e02ff */
[----:B------:R-:W-:Y:S01]  /*42c0*/  SHF.R.S32.HI R21, RZ, 0x1f, R10 ;  /* 0x0000001fff157819 */ /* 0x000fe2000001140a */
[----:B------:R-:W-:Y:S01]  /*42d0*/  ULEA.HI UR5, UR5, UR4, URZ, 0x5 ;  /* 0x0000000405057291 */ /* 0x000fe2000f8f28ff */
[----:B------:R-:W-:Y:S02]  /*42e0*/  IADD3 R8, P0, PT, R10, UR14, RZ ;  /* 0x0000000e0a087c10 */ /* 0x000fe4000ff1e0ff */
[----:B------:R-:W-:Y:S02]  /*42f0*/  CS2R R106, SRZ ;  /* 0x00000000006a7805 */ /* 0x000fe4000001ff00 */
[----:B------:R-:W-:-:S02]  /*4300*/  IADD3.X R9, PT, PT, R9, UR15, RZ, P4, !PT ;  /* 0x0000000f09097c10 */ /* 0x000fc4000a7fe4ff */
[----:B------:R-:W-:Y:S02]  /*4310*/  CS2R R100, SRZ ;  /* 0x0000000000647805 */ /* 0x000fe4000001ff00 */
[----:B------:R-:W-:Y:S02]  /*4320*/  SHF.R.S32.HI R23, RZ, 0x1f, R12 ;  /* 0x0000001fff177819 */ /* 0x000fe4000001140c */
[----:B------:R-:W-:Y:S02]  /*4330*/  CS2R R102, SRZ ;  /* 0x0000000000667805 */ /* 0x000fe4000001ff00 */
[----:B------:R-:W-:Y:S02]  /*4340*/  IADD3 R10, P4, PT, R12, UR14, RZ ;  /* 0x0000000e0c0a7c10 */ /* 0x000fe4000ff9e0ff */
[----:B------:R-:W-:Y:S02]  /*4350*/  CS2R R96, SRZ ;  /* 0x0000000000607805 */ /* 0x000fe4000001ff00 */
[----:B------:R-:W-:-:S02]  /*4360*/  IADD3.X R11, PT, PT, R11, UR15, RZ, P6, !PT ;  /* 0x0000000f0b0b7c10 */ /* 0x000fc4000b7fe4ff */
[----:B------:R-:W-:Y:S02]  /*4370*/  CS2R R98, SRZ ;  /* 0x0000000000627805 */ /* 0x000fe4000001ff00 */
[----:B------:R-:W-:Y:S02]  /*4380*/  SHF.R.S32.HI R13, RZ, 0x1f, R4 ;  /* 0x0000001fff0d7819 */ /* 0x000fe40000011404 */
[----:B------:R-:W-:Y:S02]  /*4390*/  CS2R R92, SRZ ;  /* 0x00000000005c7805 */ /* 0x000fe4000001ff00 */
[----:B------:R-:W-:Y:S02]  /*43a0*/  SHF.R.S32.HI R25, RZ, 0x1f, R14 ;  /* 0x0000001fff197819 */ /* 0x000fe4000001140e */
[----:B------:R-:W-:Y:S02]  /*43b0*/  CS2R R94, SRZ ;  /* 0x00000000005e7805 */ /* 0x000fe4000001ff00 */
[----:B------:R-:W-:-:S02]  /*43c0*/  IADD3 R12, P6, PT, R14, UR14, RZ ;  /* 0x0000000e0e0c7c10 */ /* 0x000fc4000ffde0ff */
[----:B------:R-:W-:Y:S02]  /*43d0*/  CS2R R88, SRZ ;  /* 0x0000000000587805 */ /* 0x000fe4000001ff00 */
[----:B------:R-:W-:Y:S02]  /*43e0*/  IADD3 R4, P5, PT, R4, UR14, RZ ;  /* 0x0000000e04047c10 */ /* 0x000fe4000ffbe0ff */
[----:B------:R-:W-:Y:S02]  /*43f0*/  CS2R R90, SRZ ;  /* 0x00000000005a7805 */ /* 0x000fe4000001ff00 */
[----:B------:R-:W-:Y:S02]  /*4400*/  IADD3.X R25, PT, PT, R25, UR15, RZ, P6, !PT ;  /* 0x0000000f19197c10 */ /* 0x000fe4000b7fe4ff */
[----:B------:R-:W-:Y:S02]  /*4410*/  CS2R R84, SRZ ;  /* 0x0000000000547805 */ /* 0x000fe4000001ff00 */
[----:B------:R-:W-:-:S02]  /*4420*/  IADD3.X R13, PT, PT, R13, UR15, RZ, P5, !PT ;  /* 0x0000000f0d0d7c10 */ /* 0x000fc4000affe4ff */
[----:B------:R-:W-:Y:S02]  /*4430*/  CS2R R86, SRZ ;  /* 0x0000000000567805 */ /* 0x000fe4000001ff00 */
[----:B------:R-:W-:Y:S02]  /*4440*/  SHF.R.S32.HI R123, RZ, 0x1f, R53 ;  /* 0x0000001fff7b7819 */ /* 0x000fe40000011435 */
[----:B------:R-:W-:Y:S02]  /*4450*/  CS2R R80, SRZ ;  /* 0x0000000000507805 */ /* 0x000fe4000001ff00 */
[----:B------:R-:W-:Y:S02]  /*4460*/  IADD3 R26, P6, PT, R53, UR14, RZ ;  /* 0x0000000e351a7c10 */ /* 0x000fe4000ffde0ff */
[----:B------:R-:W-:Y:S02]  /*4470*/  CS2R R82, SRZ ;  /* 0x0000000000527805 */ /* 0x000fe4000001ff00 */
[----:B------:R-:W-:-:S02]  /*4480*/  SHF.R.S32.HI R15, RZ, 0x1f, R5 ;  /* 0x0000001fff0f7819 */ /* 0x000fc40000011405 */
[----:B------:R-:W-:Y:S02]  /*4490*/  CS2R R76, SRZ ;  /* 0x00000000004c7805 */ /* 0x000fe4000001ff00 */
[----:B------:R-:W-:Y:S02]  /*44a0*/  SHF.R.S32.HI R27, RZ, 0x1f, R16 ;  /* 0x0000001fff1b7819 */ /* 0x000fe40000011410 */
[----:B------:R-:W-:Y:S02]  /*44b0*/  CS2R R78, SRZ ;  /* 0x00000000004e7805 */ /* 0x000fe4000001ff00 */
[----:B------:R-:W-:Y:S01]  /*44c0*/  IADD3 R14, P5, PT, R16, UR14, RZ ;  /* 0x0000000e100e7c10 */ /* 0x000fe2000ffbe0ff */
[----:B------:R-:W-:Y:S01]  /*44d0*/  USHF.L.U32 UR4, UR6, 0x5, URZ ;  /* 0x0000000506047899 */ /* 0x000fe200080006ff */
[----:B------:R-:W-:Y:S01]  /*44e0*/  IADD3 R5, P3, PT, R5, UR14, RZ ;  /* 0x0000000e05057c10 */ /* 0x000fe2000ff7e0ff */
[----:B------:R-:W-:Y:S01]  /*44f0*/  USHF.R.S32.HI UR5, URZ, 0x5, UR5 ;  /* 0x00000005ff057899 */ /* 0x000fe20008011405 */
[----:B------:R-:W-:-:S02]  /*4500*/  IADD3.X R123, PT, PT, R123, UR15, RZ, P6, !PT ;  /* 0x0000000f7b7b7c10 */ /* 0x000fc4000b7fe4ff */
[----:B------:R-:W-:Y:S02]  /*4510*/  IADD3.X R27, PT, PT, R27, UR15, RZ, P5, !PT ;  /* 0x0000000f1b1b7c10 */ /* 0x000fe4000affe4ff */
[----:B------:R-:W-:Y:S02]  /*4520*/  SHF.R.S32.HI R137, RZ, 0x1f, R67 ;  /* 0x0000001fff897819 */ /* 0x000fe40000011443 */
[----:B------:R-:W-:Y:S02]  /*4530*/  IADD3 R124, P6, PT, R67, UR14, RZ ;  /* 0x0000000e437c7c10 */ /* 0x000fe4000ffde0ff */
[----:B------:R-:W-:Y:S02]  /*4540*/  CS2R R66, SRZ ;  /* 0x0000000000427805 */ /* 0x000fe4000001ff00 */
[----:B------:R-:W-:Y:S02]  /*4550*/  IADD3.X R15, PT, PT, R15, UR15, RZ, P3, !PT ;  /* 0x0000000f0f0f7c10 */ /* 0x000fe40009ffe4ff */
[----:B------:R-:W-:-:S02]  /*4560*/  SHF.R.S32.HI R125, RZ, 0x1f, R55 ;  /* 0x0000001fff7d7819 */ /* 0x000fc40000011437 */
[----:B------:R-:W-:Y:S02]  /*4570*/  IADD3 R108, P5, PT, R55, UR14, RZ ;  /* 0x0000000e376c7c10 */ /* 0x000fe4000ffbe0ff */
[----:B------:R-:W-:Y:S02]  /*4580*/  CS2R R54, SRZ ;  /* 0x0000000000367805 */ /* 0x000fe4000001ff00 */
[----:B------:R-:W-:Y:S02]  /*4590*/  SHF.R.S32.HI R17, RZ, 0x1f, R6 ;  /* 0x0000001fff117819 */ /* 0x000fe40000011406 */
[----:B------:R-:W-:Y:S02]  /*45a0*/  SHF.R.S32.HI R109, RZ, 0x1f, R18 ;  /* 0x0000001fff6d7819 */ /* 0x000fe40000011412 */
[----:B------:R-:W-:Y:S02]  /*45b0*/  IADD3 R16, P3, PT, R18, UR14, RZ ;  /* 0x0000000e12107c10 */ /* 0x000fe4000ff7e0ff */
[----:B------:R-:W-:-:S02]  /*45c0*/  IADD3 R6, P2, PT, R6, UR14, RZ ;  /* 0x0000000e06067c10 */ /* 0x000fc4000ff5e0ff */
[----:B------:R-:W-:Y:S02]  /*45d0*/  SHF.R.S32.HI R160, RZ, 0x1f, R164 ;  /* 0x0000001fffa07819 */ /* 0x000fe400000114a4 */
[----:B------:R-:W-:Y:S02]  /*45e0*/  IADD3.X R137, PT, PT, R137, UR15, RZ, P6, !PT ;  /* 0x0000000f89897c10 */ /* 0x000fe4000b7fe4ff */
[----:B------:R-:W-:Y:S02]  /*45f0*/  IADD3.X R125, PT, PT, R125, UR15, RZ, P5, !PT ;  /* 0x0000000f7d7d7c10 */ /* 0x000fe4000affe4ff */
[----:B------:R-:W-:Y:S02]  /*4600*/  IADD3 R164, P6, PT, R164, UR14, RZ ;  /* 0x0000000ea4a47c10 */ /* 0x000fe4000ffde0ff */
[----:B------:R-:W-:Y:S02]  /*4610*/  IADD3.X R109, PT, PT, R109, UR15, RZ, P3, !PT ;  /* 0x0000000f6d6d7c10 */ /* 0x000fe40009ffe4ff */
[----:B------:R-:W-:-:S02]  /*4620*/  SHF.R.S32.HI R138, RZ, 0x1f, R69 ;  /* 0x0000001fff8a7819 */ /* 0x000fc40000011445 */
[----:B------:R-:W-:Y:S02]  /*4630*/  IADD3 R126, P5, PT, R69, UR14, RZ ;  /* 0x0000000e457e7c10 */ /* 0x000fe4000ffbe0ff */
[----:B------:R-:W-:Y:S02]  /*4640*/  CS2R R68, SRZ ;  /* 0x0000000000447805 */ /* 0x000fe4000001ff00 */
[----:B------:R-:W-:Y:S02]  /*4650*/  IADD3.X R17, PT, PT, R17, UR15, RZ, P2, !PT ;  /* 0x0000000f11117c10 */ /* 0x000fe400097fe4ff */
[----:B------:R-:W-:Y:S02]  /*4660*/  SHF.R.S32.HI R127, RZ, 0x1f, R57 ;  /* 0x0000001fff7f7819 */ /* 0x000fe40000011439 */
[----:B------:R-:W-:Y:S02]  /*4670*/  IADD3 R110, P3, PT, R57, UR14, RZ ;  /* 0x0000000e396e7c10 */ /* 0x000fe4000ff7e0ff */
[----:B------:R-:W-:-:S02]  /*4680*/  CS2R R56, SRZ ;  /* 0x0000000000387805 */ /* 0x000fc4000001ff00 */
[----:B------:R-:W-:Y:S02]  /*4690*/  SHF.R.S32.HI R111, RZ, 0x1f, R20 ;  /* 0x0000001fff6f7819 */ /* 0x000fe40000011414 */
[----:B------:R-:W-:Y:S02]  /*46a0*/  IADD3 R18, P2, PT, R20, UR14, RZ ;  /* 0x0000000e14127c10 */ /* 0x000fe4000ff5e0ff */
[----:B------:R-:W-:Y:S02]  /*46b0*/  SHF.R.S32.HI R177, RZ, 0x1f, R178 ;  /* 0x0000001fffb17819 */ /* 0x000fe400000114b2 */
[----:B------:R-:W-:Y:S02]  /*46c0*/  IADD3.X R160, PT, PT, R160, UR15, RZ, P6, !PT ;  /* 0x0000000fa0a07c10 */ /* 0x000fe4000b7fe4ff */
[----:B------:R-:W-:Y:S02]  /*46d0*/  SHF.R.S32.HI R165, RZ, 0x1f, R166 ;  /* 0x0000001fffa57819 */ /* 0x000fe400000114a6 */
[----:B------:R-:W-:-:S02]  /*46e0*/  IADD3.X R138, PT, PT, R138, UR15, RZ, P5, !PT ;  /* 0x0000000f8a8a7c10 */ /* 0x000fc4000affe4ff */
[----:B------:R-:W-:Y:S02]  /*46f0*/  IADD3 R178, P6, PT, R178, UR14, RZ ;  /* 0x0000000eb2b27c10 */ /* 0x000fe4000ffde0ff */
[----:B------:R-:W-:Y:S02]  /*4700*/  IADD3.X R127, PT, PT, R127, UR15, RZ, P3, !PT ;  /* 0x0000000f7f7f7c10 */ /* 0x000fe40009ffe4ff */
[----:B------:R-:W-:Y:S02]  /*4710*/  IADD3 R166, P5, PT, R166, UR14, RZ ;  /* 0x0000000ea6a67c10 */ /* 0x000fe4000ffbe0ff */
[----:B------:R-:W-:Y:S02]  /*4720*/  IADD3.X R111, PT, PT, R111, UR15, RZ, P2, !PT ;  /* 0x0000000f6f6f7c10 */ /* 0x000fe400097fe4ff */
[----:B------:R-:W-:Y:S02]  /*4730*/  SHF.R.S32.HI R139, RZ, 0x1f, R71 ;  /* 0x0000001fff8b7819 */ /* 0x000fe40000011447 */
[----:B------:R-:W-:-:S02]  /*4740*/  IADD3 R128, P3, PT, R71, UR14, RZ ;  /* 0x0000000e47807c10 */ /* 0x000fc4000ff7e0ff */
[----:B------:R-:W-:Y:S02]  /*4750*/  CS2R R70, SRZ ;  /* 0x0000000000467805 */ /* 0x000fe4000001ff00 */
[----:B------:R-:W-:Y:S02]  /*4760*/  IADD3.X R19, PT, PT, R19, UR15, RZ, P1, !PT ;  /* 0x0000000f13137c10 */ /* 0x000fe40008ffe4ff */
[----:B------:R-:W-:Y:S02]  /*4770*/  SHF.R.S32.HI R129, RZ, 0x1f, R59 ;  /* 0x0000001fff817819 */ /* 0x000fe4000001143b */
[----:B------:R-:W-:Y:S02]  /*4780*/  IADD3 R112, P2, PT, R59, UR14, RZ ;  /* 0x0000000e3b707c10 */ /* 0x000fe4000ff5e0ff */
[----:B------:R-:W-:Y:S02]  /*4790*/  CS2R R58, SRZ ;  /* 0x00000000003a7805 */ /* 0x000fe4000001ff00 */
[----:B------:R-:W-:-:S02]  /*47a0*/  SHF.R.S32.HI R113, RZ, 0x1f, R22 ;  /* 0x0000001fff717819 */ /* 0x000fc40000011416 */
[----:B------:R-:W-:Y:S02]  /*47b0*/  IADD3 R20, P1, PT, R22, UR14, RZ ;  /* 0x0000000e16147c10 */ /* 0x000fe4000ff3e0ff */
[----:B------:R-:W-:Y:S02]  /*47c0*/  SHF.R.S32.HI R218, RZ, 0x1f, R219 ;  /* 0x0000001fffda7819 */ /* 0x000fe400000114db */
[----:B------:R-:W-:Y:S02]  /*47d0*/  IADD3.X R177, PT, PT, R177, UR15, RZ, P6, !PT ;  /* 0x0000000fb1b17c10 */ /* 0x000fe4000b7fe4ff */
[----:B------:R-:W-:Y:S02]  /*47e0*/  SHF.R.S32.HI R179, RZ, 0x1f, R181 ;  /* 0x0000001fffb37819 */ /* 0x000fe400000114b5 */
[----:B------:R-:W-:Y:S02]  /*47f0*/  IADD3.X R165, PT, PT, R165, UR15, RZ, P5, !PT ;  /* 0x0000000fa5a57c10 */ /* 0x000fe4000affe4ff */
[----:B------:R-:W-:-:S02]  /*4800*/  IADD3 R219, P6, PT, R219, UR14, RZ ;  /* 0x0000000edbdb7c10 */ /* 0x000fc4000ffde0ff */
[----:B------:R-:W-:Y:S02]  /*4810*/  SHF.R.S32.HI R167, RZ, 0x1f, R168 ;  /* 0x0000001fffa77819 */ /* 0x000fe400000114a8 */
[----:B------:R-:W-:Y:S02]  /*4820*/  IADD3.X R139, PT, PT, R139, UR15, RZ, P3, !PT ;  /* 0x0000000f8b8b7c10 */ /* 0x000fe40009ffe4ff */
[----:B------:R-:W-:Y:S02]  /*4830*/  IADD3 R181, P5, PT, R181, UR14, RZ ;  /* 0x0000000eb5b57c10 */ /* 0x000fe4000ffbe0ff */
[----:B------:R-:W-:Y:S02]  /*4840*/  IADD3.X R129, PT, PT, R129, UR15, RZ, P2, !PT ;  /* 0x0000000f81817c10 */ /* 0x000fe400097fe4ff */
[----:B------:R-:W-:Y:S02]  /*4850*/  IADD3 R168, P3, PT, R168, UR14, RZ ;  /* 0x0000000ea8a87c10 */ /* 0x000fe4000ff7e0ff */
[----:B------:R-:W-:-:S02]  /*4860*/  IADD3.X R113, PT, PT, R113, UR15, RZ, P1, !PT ;  /* 0x0000000f71717c10 */ /* 0x000fc40008ffe4ff */
[----:B------:R-:W-:Y:S02]  /*4870*/  SHF.R.S32.HI R140, RZ, 0x1f, R73 ;  /* 0x0000001fff8c7819 */ /* 0x000fe40000011449 */
[----:B------:R-:W-:Y:S02]  /*4880*/  IADD3 R130, P2, PT, R73, UR14, RZ ;  /* 0x0000000e49827c10 */ /* 0x000fe4000ff5e0ff */
[----:B------:R-:W-:Y:S02]  /*4890*/  CS2R R72, SRZ ;  /* 0x0000000000487805 */ /* 0x000fe4000001ff00 */
[----:B------:R-:W-:Y:S02]  /*48a0*/  IADD3.X R21, PT, PT, R21, UR15, RZ, P0, !PT ;  /* 0x0000000f15157c10 */ /* 0x000fe400087fe4ff */
[----:B------:R-:W-:Y:S02]  /*48b0*/  SHF.R.S32.HI R131, RZ, 0x1f, R61 ;  /* 0x0000001fff837819 */ /* 0x000fe4000001143d */
[----:B------:R-:W-:-:S02]  /*48c0*/  IADD3 R114, P1, PT, R61, UR14, RZ ;  /* 0x0000000e3d727c10 */ /* 0x000fc4000ff3e0ff */
[----:B------:R-:W-:Y:S02]  /*48d0*/  CS2R R60, SRZ ;  /* 0x00000000003c7805 */ /* 0x000fe4000001ff00 */
[----:B------:R-:W-:Y:S02]  /*48e0*/  IADD3.X R218, PT, PT, R218, UR15, RZ, P6, !PT ;  /* 0x0000000fdada7c10 */ /* 0x000fe4000b7fe4ff */
[----:B------:R-:W-:Y:S02]  /*48f0*/  SHF.R.S32.HI R115, RZ, 0x1f, R24 ;  /* 0x0000001fff737819 */ /* 0x000fe40000011418 */
[----:B------:R-:W-:Y:S02]  /*4900*/  IADD3 R22, P0, PT, R24, UR14, RZ ;  /* 0x0000000e18167c10 */ /* 0x000fe4000ff1e0ff */
[----:B------:R-:W-:Y:S02]  /*4910*/  SHF.R.S32.HI R223, RZ, 0x1f, R224 ;  /* 0x0000001fffdf7819 */ /* 0x000fe400000114e0 */
[----:B------:R-:W-:-:S02]  /*4920*/  IADD3.X R179, PT, PT, R179, UR15, RZ, P5, !PT ;  /* 0x0000000fb3b37c10 */ /* 0x000fc4000affe4ff */
[----:B------:R-:W-:Y:S02]  /*4930*/  IADD3 R52, P6, PT, R50, UR14, RZ ;  /* 0x0000000e32347c10 */ /* 0x000fe4000ffde0ff */
[----:B------:R-:W-:Y:S02]  /*4940*/  SHF.R.S32.HI R199, RZ, 0x1f, R200 ;  /* 0x0000001fffc77819 */ /* 0x000fe400000114c8 */
[----:B------:R-:W-:Y:S01]  /*4950*/  IADD3.X R167, PT, PT, R167, UR15, RZ, P3, !PT ;  /* 0x0000000fa7a77c10 */ /* 0x000fe20009ffe4ff */
[----:B------:R0:W-:Y:S01]  /*4960*/  STL [R1+0x4], R52 ;  /* 0x0000043401007387 */ /* 0x0001e20000100800 */
[----:B------:R-:W-:Y:S02]  /*4970*/  IADD3 R224, P5, PT, R224, UR14, RZ ;  /* 0x0000000ee0e07c10 */ /* 0x000fe4000ffbe0ff */
[----:B------:R-:W-:Y:S02]  /*4980*/  SHF.R.S32.HI R169, RZ, 0x1f, R170 ;  /* 0x0000001fffa97819 */ /* 0x000fe400000114aa */
[----:B------:R-:W-:-:S02]  /*4990*/  IADD3.X R140, PT, PT, R140, UR15, RZ, P2, !PT ;  /* 0x0000000f8c8c7c10 */ /* 0x000fc400097fe4ff */
[----:B------:R-:W-:Y:S02]  /*49a0*/  IADD3 R200, P3, PT, R200, UR14, RZ ;  /* 0x0000000ec8c87c10 */ /* 0x000fe4000ff7e0ff */
[----:B------:R-:W-:Y:S02]  /*49b0*/  IADD3.X R131, PT, PT, R131, UR15, RZ, P1, !PT ;  /* 0x0000000f83837c10 */ /* 0x000fe40008ffe4ff */
[----:B------:R-:W-:Y:S02]  /*49c0*/  IADD3 R170, P2, PT, R170, UR14, RZ ;  /* 0x0000000eaaaa7c10 */ /* 0x000fe4000ff5e0ff */
[----:B------:R-:W-:Y:S02]  /*49d0*/  IADD3.X R23, PT, PT, R23, UR15, RZ, P4, !PT ;  /* 0x0000000f17177c10 */ /* 0x000fe4000a7fe4ff */
[----:B------:R-:W-:Y:S02]  /*49e0*/  IADD3.X R115, PT, PT, R115, UR15, RZ, P0, !PT ;  /* 0x0000000f73737c10 */ /* 0x000fe400087fe4ff */
[----:B------:R-:W-:-:S02]  /*49f0*/  SHF.R.S32.HI R141, RZ, 0x1f, R75 ;  /* 0x0000001fff8d7819 */ /* 0x000fc4000001144b */
[----:B------:R-:W-:Y:S02]  /*4a00*/  IADD3 R132, P1, PT, R75, UR14, RZ ;  /* 0x0000000e4b847c10 */ /* 0x000fe4000ff3e0ff */
[----:B------:R-:W-:Y:S02]  /*4a10*/  CS2R R74, SRZ ;  /* 0x00000000004a7805 */ /* 0x000fe4000001ff00 */
[----:B------:R-:W-:Y:S02]  /*4a20*/  SHF.R.S32.HI R121, RZ, 0x1f, R51 ;  /* 0x0000001fff797819 */ /* 0x000fe40000011433 */
[----:B------:R-:W-:Y:S02]  /*4a30*/  IADD3 R24, P4, PT, R51, UR14, RZ ;  /* 0x0000000e33187c10 */ /* 0x000fe4000ff9e0ff */
[----:B------:R-:W-:Y:S02]  /*4a40*/  SHF.R.S32.HI R133, RZ, 0x1f, R63 ;  /* 0x0000001fff857819 */ /* 0x000fe4000001143f */
[----:B------:R-:W-:-:S02]  /*4a50*/  IADD3 R120, P0, PT, R63, UR14, RZ ;  /* 0x0000000e3f787c10 */ /* 0x000fc4000ff1e0ff */
[----:B------:R-:W-:Y:S02]  /*4a60*/  CS2R R62, SRZ ;  /* 0x00000000003e7805 */ /* 0x000fe4000001ff00 */
[----:B------:R-:W-:Y:S02]  /*4a70*/  IADD3.X R223, PT, PT, R223, UR15, RZ, P5, !PT ;  /* 0x0000000fdfdf7c10 */ /* 0x000fe4000affe4ff */
[----:B------:R-:W-:Y:S02]  /*4a80*/  SHF.R.S32.HI R225, RZ, 0x1f, R229 ;  /* 0x0000001fffe17819 */ /* 0x000fe400000114e5 */
[----:B------:R-:W-:Y:S02]  /*4a90*/  IADD3.X R199, PT, PT, R199, UR15, RZ, P3, !PT ;  /* 0x0000000fc7c77c10 */ /* 0x000fe40009ffe4ff */
[----:B0-----:R-:W-:Y:S02]  /*4aa0*/  IADD3 R52, P5, PT, R49, UR14, RZ ;  /* 0x0000000e31347c10 */ /* 0x001fe4000ffbe0ff */
[----:B------:R-:W-:-:S02]  /*4ab0*/  SHF.R.S32.HI R201, RZ, 0x1f, R205 ;  /* 0x0000001fffc97819 */ /* 0x000fc400000114cd */
[----:B------:R-:W-:Y:S01]  /*4ac0*/  IADD3.X R169, PT, PT, R169, UR15, RZ, P2, !PT ;  /* 0x0000000fa9a97c10 */ /* 0x000fe200097fe4ff */
[----:B------:R0:W-:Y:S01]  /*4ad0*/  STL [R1+0xc], R52 ;  /* 0x00000c3401007387 */ /* 0x0001e20000100800 */
[----:B------:R-:W-:Y:S02]  /*4ae0*/  IADD3 R229, P3, PT, R229, UR14, RZ ;  /* 0x0000000ee5e57c10 */ /* 0x000fe4000ff7e0ff */
[----:B------:R-:W-:Y:S02]  /*4af0*/  SHF.R.S32.HI R171, RZ, 0x1f, R172 ;  /* 0x0000001fffab7819 */ /* 0x000fe400000114ac */
[----:B------:R-:W-:Y:S02]  /*4b00*/  IADD3.X R141, PT, PT, R141, UR15, RZ, P1, !PT ;  /* 0x0000000f8d8d7c10 */ /* 0x000fe40008ffe4ff */
[----:B------:R-:W-:Y:S02]  /*4b10*/  IADD3 R205, P2, PT, R205, UR14, RZ ;  /* 0x0000000ecdcd7c10 */ /* 0x000fe4000ff5e0ff */
[----:B------:R-:W-:-:S02]  /*4b20*/  IADD3.X R121, PT, PT, R121, UR15, RZ, P4, !PT ;  /* 0x0000000f79797c10 */ /* 0x000fc4000a7fe4ff */
[----:B------:R-:W-:Y:S02]  /*4b30*/  SHF.R.S32.HI R158, RZ, 0x1f, R134 ;  /* 0x0000001fff9e7819 */ /* 0x000fe40000011486 */
[----:B------:R-:W-:Y:S02]  /*4b40*/  IADD3.X R133, PT, PT, R133, UR15, RZ, P0, !PT ;  /* 0x0000000f85857c10 */ /* 0x000fe400087fe4ff */
[----:B------:R-:W-:Y:S02]  /*4b50*/  IADD3 R172, P1, PT, R172, UR14, RZ ;  /* 0x0000000eacac7c10 */ /* 0x000fe4000ff3e0ff */
[----:B------:R-:W-:Y:S02]  /*4b60*/  SHF.R.S32.HI R135, RZ, 0x1f, R65 ;  /* 0x0000001fff877819 */ /* 0x000fe40000011441 */
[----:B------:R-:W-:Y:S02]  /*4b70*/  IADD3 R122, P4, PT, R65, UR14, RZ ;  /* 0x0000000e417a7c10 */ /* 0x000fe4000ff9e0ff */
[----:B------:R-:W-:-:S02]  /*4b80*/  CS2R R64, SRZ ;  /* 0x0000000000407805 */ /* 0x000fc4000001ff00 */
[----:B------:R-:W-:Y:S02]  /*4b90*/  IADD3 R134, P0, PT, R134, UR14, RZ ;  /* 0x0000000e86867c10 */ /* 0x000fe4000ff1e0ff */
        /* <DEDUP_REMOVED lines=10> */
[----:B------:R-:W-:Y:S02]  /*4c40*/  SHF.R.S32.HI R173, RZ, 0x1f, R174 ;  /* 0x0000001fffad7819 */ /* 0x000fe400000114ae */
[----:B------:R-:W-:-:S02]  /*4c50*/  IADD3.X R158, PT, PT, R158, UR15, RZ, P0, !PT ;  /* 0x0000000f9e9e7c10 */ /* 0x000fc400087fe4ff */
[----:B------:R-:W-:Y:S02]  /*4c60*/  IADD3 R207, P1, PT, R207, UR14, RZ ;  /* 0x0000000ecfcf7c10 */ /* 0x000fe4000ff3e0ff */
[----:B------:R-:W-:Y:S02]  /*4c70*/  IADD3 R136, P4, PT, R136, UR14, RZ ;  /* 0x0000000e88887c10 */ /* 0x000fe4000ff9e0ff */
[----:B------:R-:W-:Y:S02]  /*4c80*/  IADD3 R174, P0, PT, R174, UR14, RZ ;  /* 0x0000000eaeae7c10 */ /* 0x000fe4000ff1e0ff */
[----:B------:R-:W-:Y:S02]  /*4c90*/  IADD3.X R241, PT, PT, R241, UR15, RZ, P2, !PT ;  /* 0x0000000ff1f17c10 */ /* 0x000fe400097fe4ff */
[----:B------:R-:W-:Y:S02]  /*4ca0*/  SHF.R.S32.HI R246, RZ, 0x1f, R247 ;  /* 0x0000001ffff67819 */ /* 0x000fe400000114f7 */
[----:B------:R-:W-:-:S02]  /*4cb0*/  IADD3.X R206, PT, PT, R206, UR15, RZ, P1, !PT ;  /* 0x0000000fcece7c10 */ /* 0x000fc40008ffe4ff */
[----:B0-----:R-:W-:Y:S02]  /*4cc0*/  IADD3 R52, P2, PT, R47, UR14, RZ ;  /* 0x0000000e2f347c10 */ /* 0x001fe4000ff5e0ff */
[----:B------:R-:W-:Y:S02]  /*4cd0*/  SHF.R.S32.HI R175, RZ, 0x1f, R176 ;  /* 0x0000001fffaf7819 */ /* 0x000fe400000114b0 */
[----:B------:R-:W-:Y:S01]  /*4ce0*/  IADD3.X R159, PT, PT, R159, UR15, RZ, P4, !PT ;  /* 0x0000000f9f9f7c10 */ /* 0x000fe2000a7fe4ff */
[----:B------:R0:W-:Y:S01]  /*4cf0*/  STL [R1+0x1c], R52 ;  /* 0x00001c3401007387 */ /* 0x0001e20000100800 */
[----:B------:R-:W-:Y:S02]  /*4d00*/  SHF.R.S32.HI R211, RZ, 0x1f, R212 ;  /* 0x0000001fffd37819 */ /* 0x000fe400000114d4 */
[----:B------:R-:W-:Y:S02]  /*4d10*/  IADD3.X R173, PT, PT, R173, UR15, RZ, P0, !PT ;  /* 0x0000000fadad7c10 */ /* 0x000fe400087fe4ff */
[----:B------:R-:W-:-:S02]  /*4d20*/  IADD3 R247, P1, PT, R247, UR14, RZ ;  /* 0x0000000ef7f77c10 */ /* 0x000fc4000ff3e0ff */
[----:B------:R-:W-:Y:S02]  /*4d30*/  IADD3 R176, P4, PT, R176, UR14, RZ ;  /* 0x0000000eb0b07c10 */ /* 0x000fe4000ff9e0ff */
[----:B------:R-:W-:Y:S02]  /*4d40*/  IADD3 R212, P0, PT, R212, UR14, RZ ;  /* 0x0000000ed4d47c10 */ /* 0x000fe4000ff1e0ff */
[----:B------:R-:W-:Y:S02]  /*4d50*/  IADD3.X R246, PT, PT, R246, UR15, RZ, P1, !PT ;  /* 0x0000000ff6f67c10 */ /* 0x000fe40008ffe4ff */
[----:B------:R-:W-:Y:S02]  /*4d60*/  SHF.R.S32.HI R213, RZ, 0x1f, R217 ;  /* 0x0000001fffd57819 */ /* 0x000fe400000114d9 */
[----:B------:R-:W-:Y:S02]  /*4d70*/  IADD3.X R175, PT, PT, R175, UR15, RZ, P4, !PT ;  /* 0x0000000fafaf7c10 */ /* 0x000fe4000a7fe4ff */
[----:B------:R-:W-:-:S02]  /*4d80*/  SHF.R.S32.HI R248, RZ, 0x1f, R249 ;  /* 0x0000001ffff87819 */ /* 0x000fc400000114f9 */
[----:B------:R-:W-:Y:S02]  /*4d90*/  IADD3.X R211, PT, PT, R211, UR15, RZ, P0, !PT ;  /* 0x0000000fd3d37c10 */ /* 0x000fe400087fe4ff */
[----:B0-----:R-:W-:Y:S02]  /*4da0*/  IADD3 R52, P1, PT, R46, UR14, RZ ;  /* 0x0000000e2e347c10 */ /* 0x001fe4000ff3e0ff */
[----:B------:R-:W-:Y:S02]  /*4db0*/  IADD3 R217, P4, PT, R217, UR14, RZ ;  /* 0x0000000ed9d97c10 */ /* 0x000fe4000ff9e0ff */
[----:B------:R-:W-:Y:S01]  /*4dc0*/  IADD3 R249, P0, PT, R249, UR14, RZ ;  /* 0x0000000ef9f97c10 */ /* 0x000fe2000ff1e0ff */
[----:B------:R0:W-:Y:S01]  /*4dd0*/  STL [R1+0x24], R52 ;  /* 0x0000243401007387 */ /* 0x0001e20000100800 */
[----:B------:R-:W-:Y:S02]  /*4de0*/  SHF.R.S32.HI R250, RZ, 0x1f, R251 ;  /* 0x0000001ffffa7819 */ /* 0x000fe400000114fb */
[----:B------:R-:W-:-:S02]  /*4df0*/  IADD3.X R213, PT, PT, R213, UR15, RZ, P4, !PT ;  /* 0x0000000fd5d57c10 */ /* 0x000fc4000a7fe4ff */
[----:B------:R-:W-:Y:S02]  /*4e00*/  IADD3.X R248, PT, PT, R248, UR15, RZ, P0, !PT ;  /* 0x0000000ff8f87c10 */ /* 0x000fe400087fe4ff */
[----:B------:R-:W-:Y:S02]  /*4e10*/  IADD3 R251, P4, PT, R251, UR14, RZ ;  /* 0x0000000efbfb7c10 */ /* 0x000fe4000ff9e0ff */
[----:B------:R-:W-:Y:S02]  /*4e20*/  SHF.R.S32.HI R51, RZ, 0x1f, R50 ;  /* 0x0000001fff337819 */ /* 0x000fe40000011432 */
[----:B0-----:R-:W-:Y:S02]  /*4e30*/  IADD3 R52, P0, PT, R45, UR14, RZ ;  /* 0x0000000e2d347c10 */ /* 0x001fe4000ff1e0ff */
[----:B------:R-:W-:Y:S02]  /*4e40*/  SHF.R.S32.HI R50, RZ, 0x1f, R49 ;  /* 0x0000001fff327819 */ /* 0x000fe40000011431 */
[----:B------:R-:W-:Y:S01]  /*4e50*/  SHF.R.S32.HI R49, RZ, 0x1f, R48 ;  /* 0x0000001fff317819 */ /* 0x000fe20000011430 */
[----:B------:R0:W-:Y:S01]  /*4e60*/  STL [R1+0x2c], R52 ;  /* 0x00002c3401007387 */ /* 0x0001e20000100800 */
[----:B------:R-:W-:-:S02]  /*4e70*/  SHF.R.S32.HI R48, RZ, 0x1f, R47 ;  /* 0x0000001fff307819 */ /* 0x000fc4000001142f */
[----:B------:R-:W-:Y:S02]  /*4e80*/  SHF.R.S32.HI R47, RZ, 0x1f, R46 ;  /* 0x0000001fff2f7819 */ /* 0x000fe4000001142e */
[----:B------:R-:W-:Y:S02]  /*4e90*/  IADD3.X R250, PT, PT, R250, UR15, RZ, P4, !PT ;  /* 0x0000000ffafa7c10 */ /* 0x000fe4000a7fe4ff */
[----:B------:R-:W-:Y:S02]  /*4ea0*/  SHF.R.S32.HI R46, RZ, 0x1f, R45 ;  /* 0x0000001fff2e7819 */ /* 0x000fe4000001142d */
[----:B------:R-:W-:Y:S02]  /*4eb0*/  IADD3 R53, P4, PT, R44, UR14, RZ ;  /* 0x0000000e2c357c10 */ /* 0x000fe4000ff9e0ff */
[----:B------:R-:W-:Y:S02]  /*4ec0*/  SHF.R.S32.HI R45, RZ, 0x1f, R44 ;  /* 0x0000001fff2d7819 */ /* 0x000fe4000001142c */
[----:B0-----:R-:W-:Y:S01]  /*4ed0*/  IADD3.X R52, PT, PT, R51, UR15, RZ, P6, !PT ;  /* 0x0000000f33347c10 */ /* 0x001fe2000b7fe4ff */
[----:B------:R-:W-:Y:S01]  /*4ee0*/  STL [R1+0x34], R53 ;  /* 0x0000343501007387 */ /* 0x000fe20000100800 */
[----:B------:R-:W-:-:S02]  /*4ef0*/  SHF.R.S32.HI R44, RZ, 0x1f, R42 ;  /* 0x0000001fff2c7819 */ /* 0x000fc4000001142a */
[----:B------:R-:W-:Y:S01]  /*4f00*/  IADD3 R51, P6, PT, R42, UR14, RZ ;  /* 0x0000000e2a337c10 */ /* 0x000fe2000ffde0ff */
[----:B------:R0:W-:Y:S01]  /*4f10*/  STL [R1], R52 ;  /* 0x0000003401007387 */ /* 0x0001e20000100800 */
[----:B------:R-:W-:Y:S02]  /*4f20*/  IADD3.X R42, PT, PT, R50, UR15, RZ, P5, !PT ;  /* 0x0000000f322a7c10 */ /* 0x000fe4000affe4ff */
[----:B------:R-:W-:Y:S01]  /*4f30*/  IADD3 R50, P5, PT, R30, UR14, RZ ;  /* 0x0000000e1e327c10 */ /* 0x000fe2000ffbe0ff */
[----:B------:R-:W-:Y:S01]  /*4f40*/  STL [R1+0x3c], R51 ;  /* 0x00003c3301007387 */ /* 0x000fe20000100800 */
[----:B------:R-:W-:Y:S02]  /*4f50*/  IADD3.X R49, PT, PT, R49, UR15, RZ, P3, !PT ;  /* 0x0000000f31317c10 */ /* 0x000fe40009ffe4ff */
[----:B------:R-:W-:Y:S01]  /*4f60*/  IADD3.X R48, PT, PT, R48, UR15, RZ, P2, !PT ;  /* 0x0000000f30307c10 */ /* 0x000fe200097fe4ff */
[----:B------:R1:W-:Y:S01]  /*4f70*/  STL [R1+0x8], R42 ;  /* 0x0000082a01007387 */ /* 0x0003e20000100800 */
[----:B------:R-:W-:-:S02]  /*4f80*/  SHF.R.S32.HI R30, RZ, 0x1f, R30 ;  /* 0x0000001fff1e7819 */ /* 0x000fc4000001141e */
[----:B0-----:R-:W-:Y:S01]  /*4f90*/  CS2R R52, SRZ ;  /* 0x0000000000347805 */ /* 0x001fe2000001ff00 */
[----:B------:R0:W-:Y:S04]  /*4fa0*/  STL [R1+0x44], R50 ;  /* 0x0000443201007387 */ /* 0x0001e80000100800 */
[----:B------:R2:W-:Y:S01]  /*4fb0*/  STL [R1+0x10], R49 ;  /* 0x0000103101007387 */ /* 0x0005e20000100800 */
[----:B-1----:R-:W-:Y:S02]  /*4fc0*/  IADD3 R42, P3, PT, R32, UR14, RZ ;  /* 0x0000000e202a7c10 */ /* 0x002fe4000ff7e0ff */
[----:B------:R-:W-:Y:S02]  /*4fd0*/  SHF.R.S32.HI R32, RZ, 0x1f, R32 ;  /* 0x0000001fff207819 */ /* 0x000fe40000011420 */
[----:B0-----:R-:W-:Y:S01]  /*4fe0*/  CS2R R50, SRZ ;  /* 0x0000000000327805 */ /* 0x001fe2000001ff00 */
[----:B------:R0:W-:Y:S01]  /*4ff0*/  STL [R1+0x4c], R42 ;  /* 0x00004c2a01007387 */ /* 0x0001e20000100800 */
[----:B------:R-:W-:-:S02]  /*5000*/  IADD3.X R32, PT, PT, R32, UR15, RZ, P3, !PT ;  /* 0x0000000f20207c10 */ /* 0x000fc40009ffe4ff */
[----:B--2---:R-:W-:Y:S01]  /*5010*/  IADD3 R49, P2, PT, R34, UR14, RZ ;  /* 0x0000000e22317c10 */ /* 0x004fe2000ff5e0ff */
[----:B------:R1:W-:Y:S01]  /*5020*/  STL [R1+0x18], R48 ;  /* 0x0000183001007387 */ /* 0x0003e20000100800 */
[----:B------:R-:W-:-:S03]  /*5030*/  SHF.R.S32.HI R34, RZ, 0x1f, R34 ;  /* 0x0000001fff227819 */ /* 0x000fc60000011422 */
[----:B------:R-:W-:Y:S01]  /*5040*/  STL [R1+0x54], R49 ;  /* 0x0000543101007387 */ /* 0x000fe20000100800 */
[----:B0-----:R-:W-:Y:S02]  /*5050*/  IADD3.X R42, PT, PT, R47, UR15, RZ, P1, !PT ;  /* 0x0000000f2f2a7c10 */ /* 0x001fe40008ffe4ff */
[----:B------:R-:W-:Y:S02]  /*5060*/  IADD3.X R47, PT, PT, R46, UR15, RZ, P0, !PT ;  /* 0x0000000f2e2f7c10 */ /* 0x000fe400087fe4ff */
[----:B-1----:R-:W-:Y:S01]  /*5070*/  IADD3 R48, P1, PT, R36, UR14, RZ ;  /* 0x0000000e24307c10 */ /* 0x002fe2000ff3e0ff */
[----:B------:R0:W-:Y:S01]  /*5080*/  STL [R1+0x20], R42 ;  /* 0x0000202a01007387 */ /* 0x0001e20000100800 */
[----:B------:R-:W-:Y:S02]  /*5090*/  IADD3.X R46, PT, PT, R45, UR15, RZ, P4, !PT ;  /* 0x0000000f2d2e7c10 */ /* 0x000fe4000a7fe4ff */
[----:B------:R-:W-:Y:S01]  /*50a0*/  IADD3 R45, P4, PT, R40, UR14, RZ ;  /* 0x0000000e282d7c10 */ /* 0x000fe2000ff9e0ff */
[----:B------:R1:W-:Y:S01]  /*50b0*/  STL [R1+0x5c], R48 ;  /* 0x00005c3001007387 */ /* 0x0003e20000100800 */
[----:B------:R-:W-:-:S02]  /*50c0*/  SHF.R.S32.HI R36, RZ, 0x1f, R36 ;  /* 0x0000001fff247819 */ /* 0x000fc40000011424 */
[----:B------:R-:W-:Y:S01]  /*50d0*/  SHF.R.S32.HI R40, RZ, 0x1f, R40 ;  /* 0x0000001fff287819 */ /* 0x000fe20000011428 */
[----:B------:R-:W-:Y:S01]  /*50e0*/  STL [R1+0x28], R47 ;  /* 0x0000282f01007387 */ /* 0x000fe20000100800 */
[----:B0-----:R-:W-:Y:S02]  /*50f0*/  IADD3 R42, P0, PT, R38, UR14, RZ ;  /* 0x0000000e262a7c10 */ /* 0x001fe4000ff1e0ff */
[----:B------:R-:W-:Y:S02]  /*5100*/  SHF.R.S32.HI R38, RZ, 0x1f, R38 ;  /* 0x0000001fff267819 */ /* 0x000fe40000011426 */
[----:B-1----:R-:W-:Y:S01]  /*5110*/  CS2R R48, SRZ ;  /* 0x0000000000307805 */ /* 0x002fe2000001ff00 */
[----:B------:R0:W-:Y:S04]  /*5120*/  STL [R1+0x64], R42 ;  /* 0x0000642a01007387 */ /* 0x0001e80000100800 */
[----:B------:R1:W-:Y:S04]  /*5130*/  STL [R1+0x30], R46 ;  /* 0x0000302e01007387 */ /* 0x0003e80000100800 */
[----:B------:R2:W-:Y:S01]  /*5140*/  STL [R1+0x6c], R45 ;  /* 0x00006c2d01007387 */ /* 0x0005e20000100800 */
[----:B0-----:R-:W-:-:S02]  /*5150*/  IADD3.X R42, PT, PT, R44, UR15, RZ, P6, !PT ;  /* 0x0000000f2c2a7c10 */ /* 0x001fc4000b7fe4ff */
[C---:B------:R-:W-:Y:S02]  /*5160*/  IADD3 R161, P6, PT, R162.reuse, UR12, RZ ;  /* 0x0000000ca2a17c10 */ /* 0x040fe4000ffde0ff */
[----:B-1----:R-:W-:Y:S01]  /*5170*/  CS2R R46, SRZ ;  /* 0x00000000002e7805 */ /* 0x002fe2000001ff00 */
[----:B------:R0:W-:Y:S01]  /*5180*/  STL [R1+0x38], R42 ;  /* 0x0000382a01007387 */ /* 0x0001e20000100800 */
[----:B------:R-:W-:Y:S02]  /*5190*/  LEA.HI.X.SX32 R162, R162, UR13, 0x1, P6 ;  /* 0x0000000da2a27c11 */ /* 0x000fe4000b0f0eff */
[----:B--2---:R-:W-:Y:S02]  /*51a0*/  CS2R R44, SRZ ;  /* 0x00000000002c7805 */ /* 0x004fe4000001ff00 */
[----:B0-----:R-:W-:Y:S02]  /*51b0*/  IADD3.X R42, PT, PT, R30, UR15, RZ, P5, !PT ;  /* 0x0000000f1e2a7c10 */ /* 0x001fe4000affe4ff */
[----:B------:R-:W-:-:S02]  /*51c0*/  IADD3.X R30, PT, PT, R34, UR15, RZ, P2, !PT ;  /* 0x0000000f221e7c10 */ /* 0x000fc400097fe4ff */
[----:B------:R-:W-:Y:S01]  /*51d0*/  IADD3.X R34, PT, PT, R36, UR15, RZ, P1, !PT ;  /* 0x0000000f24227c10 */ /* 0x000fe20008ffe4ff */
[----:B------:R-:W-:Y:S04]  /*51e0*/  STL [R1+0x40], R42 ;  /* 0x0000402a01007387 */ /* 0x000fe80000100800 */
[----:B------:R0:W-:Y:S04]  /*51f0*/  STL [R1+0x48], R32 ;  /* 0x0000482001007387 */ /* 0x0001e80000100800 */
[----:B------:R1:W-:Y:S04]  /*5200*/  STL [R1+0x50], R30 ;  /* 0x0000501e01007387 */ /* 0x0003e80000100800 */
[----:B------:R-:W-:Y:S01]  /*5210*/  STL [R1+0x58], R34 ;  /* 0x0000582201007387 */ /* 0x000fe20000100800 */
[----:B0-----:R-:W-:-:S02]  /*5220*/  IADD3.X R32, PT, PT, R38, UR15, RZ, P0, !PT ;  /* 0x0000000f26207c10 */ /* 0x001fc400087fe4ff */
[----:B-1----:R-:W-:-:S03]  /*5230*/  IADD3.X R30, PT, PT, R40, UR15, RZ, P4, !PT ;  /* 0x0000000f281e7c10 */ /* 0x002fc6000a7fe4ff */
[----:B------:R-:W-:Y:S04]  /*5240*/  STL [R1+0x60], R32 ;  /* 0x0000602001007387 */ /* 0x000fe80000100800 */
[----:B------:R0:W-:Y:S02]  /*5250*/  STL [R1+0x68], R30 ;  /* 0x0000681e01007387 */ /* 0x0001e40000100800 */
[----:B0-----:R-:W-:Y:S02]  /*5260*/  IMAD.SHL.U32 R30, R28, 0x40, RZ ;  /* 0x000000401c1e7824 */ /* 0x001fe400078e00ff */
[----:B------:R-:W0:Y:S03]  /*5270*/  LDC R28, c[0x0][0x3a8] ;  /* 0x0000ea00ff1c7b82 */ /* 0x000e260000000800 */
[----:B------:R1:W-:Y:S01]  /*5280*/  STL [R1+0x190], R30 ;  /* 0x0001901e01007387 */ /* 0x0003e20000100800 */
[----:B0-----:R-:W-:-:S02]  /*5290*/  IMAD R34, R41, R28, RZ ;  /* 0x0000001c29227224 */ /* 0x001fc400078e02ff */
[-C--:B-1----:R-:W-:Y:S02]  /*52a0*/  IMAD R30, R43, R28.reuse, RZ ;  /* 0x0000001c2b1e7224 */ /* 0x082fe400078e02ff */
[-C--:B------:R-:W-:Y:S01]  /*52b0*/  IMAD R32, R39, R28.reuse, RZ ;  /* 0x0000001c27207224 */ /* 0x080fe200078e02ff */
[----:B------:R0:W-:Y:S01]  /*52c0*/  STL [R1+0x8c], R34 ;  /* 0x00008c2201007387 */ /* 0x0001e20000100800 */
[----:B------:R-:W-:-:S03]  /*52d0*/  IMAD R30, R37, R28, RZ ;  /* 0x0000001c251e7224 */ /* 0x000fc600078e02ff */
[----:B------:R1:W-:Y:S04]  /*52e0*/  STL [R1+0x88], R32 ;  /* 0x0000882001007387 */ /* 0x0003e80000100800 */
[----:B------:R2:W-:Y:S01]  /*52f0*/  STL [R1+0x84], R30 ;  /* 0x0000841e01007387 */ /* 0x0005e20000100800 */
[-C--:B0-----:R-:W-:Y:S02]  /*5300*/  IMAD R34, R35, R28.reuse, RZ ;  /* 0x0000001c23227224 */ /* 0x081fe400078e02ff */
[----:B-1----:R-:W-:-:S03]  /*5310*/  IMAD R32, R33, R28, RZ ;  /* 0x0000001c21207224 */ /* 0x002fc600078e02ff */
[----:B------:R0:W-:Y:S01]  /*5320*/  STL [R1+0x80], R34 ;  /* 0x0000802201007387 */ /* 0x0001e20000100800 */
[----:B--2---:R-:W-:-:S03]  /*5330*/  IMAD R30, R31, R28, RZ ;  /* 0x0000001c1f1e7224 */ /* 0x004fc600078e02ff */
[----:B------:R0:W-:Y:S01]  /*5340*/  STL [R1+0x7c], R32 ;  /* 0x00007c2001007387 */ /* 0x0001e20000100800 */
[----:B------:R-:W-:-:S03]  /*5350*/  IMAD R28, R29, R28, RZ ;  /* 0x0000001c1d1c7224 */ /* 0x000fc600078e02ff */
[----:B------:R0:W-:Y:S04]  /*5360*/  STL [R1+0x78], R30 ;  /* 0x0000781e01007387 */ /* 0x0001e80000100800 */
[----:B------:R0:W-:Y:S02]  /*5370*/  STL [R1+0x74], R28 ;  /* 0x0000741c01007387 */ /* 0x0001e40000100800 */
.L_x_2:
[----:B------:R-:W2:Y:S01]  /*5380*/  LDL R31, [R1+0x74] ;  /* 0x00007400011f7983 */ /* 0x000ea20000100800 */
[----:B------:R-:W1:Y:S03]  /*5390*/  LDC R142, c[0x0][0x3a8] ;  /* 0x0000ea00ff8e7b82 */ /* 0x000e660000000800 */
[----:B------:R-:W3:Y:S04]  /*53a0*/  LDL R118, [R1+0x78] ;  /* 0x0000780001767983 */ /* 0x000ee80000100800 */
[----:B------:R-:W4:Y:S04]  /*53b0*/  LDL R117, [R1+0x80] ;  /* 0x0000800001757983 */ /* 0x000f280000100800 */
[----:B------:R-:W4:Y:S04]  /*53c0*/  LDL R42, [R1+0x84] ;  /* 0x00008400012a7983 */ /* 0x000f280000100800 */
[----:B-----5:R0:W-:Y:S04]  /*53d0*/  STL [R1+0x194], R0 ;  /* 0x0001940001007387 */ /* 0x0201e80000100800 */
[----:B------:R-:W4:Y:S04]  /*53e0*/  LDL R116, [R1+0x88] ;  /* 0x0000880001747983 */ /* 0x000f280000100800 */
[----:B------:R-:W4:Y:S04]  /*53f0*/  LDL R43, [R1+0x7c] ;  /* 0x00007c00012b7983 */ /* 0x000f280000100800 */
[----:B0-----:R-:W4:Y:S01]  /*5400*/  LDL R0, [R1+0x8c] ;  /* 0x00008c0001007983 */ /* 0x001f220000100800 */
[----:B------:R-:W0:Y:S01]  /*5410*/  S2R R188, SR_TID.X ;  /* 0x0000000000bc7919 */ /* 0x000e220000002100 */
[----:B------:R-:W1:Y:S01]  /*5420*/  S2R R119, SR_TID.X ;  /* 0x0000000000777919 */ /* 0x000e620000002100 */
[----:B------:R-:W-:-:S02]  /*5430*/  PRMT R34, RZ, 0x7610, R34 ;  /* 0x00007610ff227816 */ /* 0x000fc40000000022 */
[----:B0-----:R-:W-:-:S04]  /*5440*/  SHF.R.U32.HI R35, RZ, 0x5, R188 ;  /* 0x00000005ff237819 */ /* 0x001fc800000116bc */
[----:B------:R-:W-:-:S04]  /*5450*/  SGXT.U32 R35, R35, 0x2 ;  /* 0x000000022323781a */ /* 0x000fc80000000000 */
[C---:B------:R-:W-:Y:S02]  /*5460*/  LOP3.LUT R28, R35.reuse, 0x4, RZ, 0xfc, !PT ;  /* 0x00000004231c7812 */ /* 0x040fe400078efcff */
[----:B-1----:R-:W-:Y:S02]  /*5470*/  SHF.R.U32.HI R119, RZ, 0x5, R119 ;  /* 0x00000005ff777819 */ /* 0x002fe40000011677 */
[----:B------:R-:W-:Y:S02]  /*5480*/  ISETP.GE.AND P4, PT, R28, UR8, PT ;  /* 0x000000081c007c0c */ /* 0x000fe4000bf86270 */
[C---:B------:R-:W-:Y:S02]  /*5490*/  LOP3.LUT R29, R35.reuse, 0x8, RZ, 0xfc, !PT ;  /* 0x00000008231d7812 */ /* 0x040fe400078efcff */
[----:B------:R-:W-:Y:S02]  /*54a0*/  LOP3.LUT R30, R35, 0xc, RZ, 0xfc, !PT ;  /* 0x0000000c231e7812 */ /* 0x000fe400078efcff */
[----:B------:R-:W-:-:S02]  /*54b0*/  SGXT.U32 R119, R119, 0x2 ;  /* 0x000000027777781a */ /* 0x000fc40000000000 */
[----:B------:R-:W-:Y:S02]  /*54c0*/  ISETP.GE.AND P1, PT, R29, UR8, PT ;  /* 0x000000081d007c0c */ /* 0x000fe4000bf26270 */
[----:B------:R-:W-:Y:S01]  /*54d0*/  ISETP.GE.AND P0, PT, R30, UR8, PT ;  /* 0x000000081e007c0c */ /* 0x000fe2000bf06270 */
[----:B------:R-:W-:Y:S01]  /*54e0*/  IMAD R119, R119, R142, RZ ;  /* 0x0000008e77777224 */ /* 0x000fe200078e02ff */
[C---:B------:R-:W-:Y:S02]  /*54f0*/  LOP3.LUT R30, R35.reuse, 0x10, RZ, 0xfc, !PT ;  /* 0x00000010231e7812 */ /* 0x040fe400078efcff */
[----:B------:R-:W-:Y:S02]  /*5500*/  ISETP.GE.AND P6, PT, R35, UR8, PT ;  /* 0x0000000823007c0c */ /* 0x000fe4000bfc6270 */
[----:B------:R-:W-:Y:S02]  /*5510*/  IADD3 R32, P5, PT, R119, R161, RZ ;  /* 0x000000a177207210 */ /* 0x000fe40007fbe0ff */
[----:B------:R-:W-:-:S02]  /*5520*/  PRMT R37, RZ, 0x7610, R37 ;  /* 0x00007610ff257816 */ /* 0x000fc40000000025 */
[----:B------:R-:W-:Y:S02]  /*5530*/  LEA.HI.X.SX32 R33, R119, R162, 0x1, P5 ;  /* 0x000000a277217211 */ /* 0x000fe400028f0eff */
[----:B------:R-:W-:-:S05]  /*5540*/  PRMT R38, RZ, 0x7610, R38 ;  /* 0x00007610ff267816 */ /* 0x000fca0000000026 */
[----:B------:R-:W4:Y:S01]  /*5550*/  @!P6 LDG.E.U8 R37, desc[UR10][R32.64] ;  /* 0x0000000a2025e981 */ /* 0x000f22000c1e1100 */
[----:B------:R-:W-:Y:S02]  /*5560*/  PRMT R36, RZ, 0x7610, R36 ;  /* 0x00007610ff247816 */ /* 0x000fe40000000024 */
[----:B--2---:R-:W-:-:S04]  /*5570*/  IADD3 R28, P2, PT, R31, R161, RZ ;  /* 0x000000a11f1c7210 */ /* 0x004fc80007f5e0ff */
[-C--:B------:R-:W-:Y:S02]  /*5580*/  LEA.HI.X.SX32 R29, R31, R162.reuse, 0x1, P2 ;  /* 0x000000a21f1d7211 */ /* 0x080fe400010f0eff */
[----:B------:R-:W-:Y:S02]  /*5590*/  LOP3.LUT R31, R35, 0x14, RZ, 0xfc, !PT ;  /* 0x00000014231f7812 */ /* 0x000fe400078efcff */
[----:B------:R-:W-:Y:S01]  /*55a0*/  ISETP.GE.AND P2, PT, R30, UR8, PT ;  /* 0x000000081e007c0c */ /* 0x000fe2000bf46270 */
[----:B------:R0:W2:Y:S01]  /*55b0*/  @!P4 LDG.E.U8 R34, desc[UR10][R28.64] ;  /* 0x0000000a1c22c981 */ /* 0x0000a2000c1e1100 */
[C---:B---3--:R-:W-:Y:S02]  /*55c0*/  IADD3 R30, P4, PT, R118.reuse, R161, RZ ;  /* 0x000000a1761e7210 */ /* 0x048fe40007f9e0ff */
[----:B------:R-:W-:Y:S02]  /*55d0*/  ISETP.GE.AND P3, PT, R31, UR8, PT ;  /* 0x000000081f007c0c */ /* 0x000fe4000bf66270 */
[----:B------:R-:W-:-:S02]  /*55e0*/  LEA.HI.X.SX32 R31, R118, R162, 0x1, P4 ;  /* 0x000000a2761f7211 */ /* 0x000fc400020f0eff */
[----:B0-----:R-:W-:-:S04]  /*55f0*/  LOP3.LUT R28, R35, 0x18, RZ, 0xfc, !PT ;  /* 0x00000018231c7812 */ /* 0x001fc800078efcff */
[----:B------:R-:W-:Y:S02]  /*5600*/  ISETP.GE.AND P4, PT, R28, UR8, PT ;  /* 0x000000081c007c0c */ /* 0x000fe4000bf86270 */
[-C--:B----4-:R-:W-:Y:S02]  /*5610*/  IADD3 R28, P5, PT, R117, R161.reuse, RZ ;  /* 0x000000a1751c7210 */ /* 0x090fe40007fbe0ff */
[----:B------:R-:W-:Y:S02]  /*5620*/  LOP3.LUT R35, R35, 0x1c, RZ, 0xfc, !PT ;  /* 0x0000001c23237812 */ /* 0x000fe400078efcff */
[----:B------:R-:W-:Y:S02]  /*5630*/  LEA.HI.X.SX32 R29, R117, R162, 0x1, P5 ;  /* 0x000000a2751d7211 */ /* 0x000fe400028f0eff */
[----:B------:R-:W-:Y:S02]  /*5640*/  IADD3 R32, P5, PT, R42, R161, RZ ;  /* 0x000000a12a207210 */ /* 0x000fe40007fbe0ff */
[----:B------:R-:W-:Y:S01]  /*5650*/  ISETP.GE.AND P6, PT, R35, UR8, PT ;  /* 0x0000000823007c0c */ /* 0x000fe2000bfc6270 */
[----:B------:R0:W3:Y:S01]  /*5660*/  @!P2 LDG.E.U8 R38, desc[UR10][R28.64] ;  /* 0x0000000a1c26a981 */ /* 0x0000e2000c1e1100 */
[----:B------:R-:W-:-:S02]  /*5670*/  PRMT R35, RZ, 0x7610, R35 ;  /* 0x00007610ff237816 */ /* 0x000fc40000000023 */
[----:B------:R-:W-:Y:S02]  /*5680*/  LEA.HI.X.SX32 R33, R42, R162, 0x1, P5 ;  /* 0x000000a22a217211 */ /* 0x000fe400028f0eff */
[----:B------:R-:W4:Y:S04]  /*5690*/  LDL R42, [R1+0x6c] ;  /* 0x00006c00012a7983 */ /* 0x000f280000100800 */
[----:B------:R1:W4:Y:S01]  /*56a0*/  @!P1 LDG.E.U8 R35, desc[UR10][R30.64] ;  /* 0x0000000a1e239981 */ /* 0x000322000c1e1100 */
[----:B0-----:R-:W-:-:S03]  /*56b0*/  IADD3 R28, P2, PT, R116, R161, RZ ;  /* 0x000000a1741c7210 */ /* 0x001fc60007f5e0ff */
[----:B------:R0:W4:Y:S01]  /*56c0*/  @!P3 LDG.E.U8 R36, desc[UR10][R32.64] ;  /* 0x0000000a2024b981 */ /* 0x000122000c1e1100 */
[----:B------:R-:W-:-:S03]  /*56d0*/  LEA.HI.X.SX32 R29, R116, R162, 0x1, P2 ;  /* 0x000000a2741d7211 */ /* 0x000fc600010f0eff */
[----:B------:R-:W-:Y:S01]  /*56e0*/  STL [R1+0x1a0], R161 ;  /* 0x0001a0a101007387 */ /* 0x000fe20000100800 */
[----:B-1----:R-:W-:-:S03]  /*56f0*/  IADD3 R30, P3, PT, R43, R161, RZ ;  /* 0x000000a12b1e7210 */ /* 0x002fc60007f7e0ff */
[----:B------:R-:W4:Y:S01]  /*5700*/  LDL R119, [R1+0x64] ;  /* 0x0000640001777983 */ /* 0x000f220000100800 */
[----:B0-----:R-:W-:-:S03]  /*5710*/  IADD3 R32, P1, PT, R0, R161, RZ ;  /* 0x000000a100207210 */ /* 0x001fc60007f3e0ff */
[----:B------:R-:W4:Y:S01]  /*5720*/  LDL R144, [R1+0x5c] ;  /* 0x00005c0001907983 */ /* 0x000f220000100800 */
[-C--:B------:R-:W-:Y:S02]  /*5730*/  LEA.HI.X.SX32 R31, R43, R162.reuse, 0x1, P3 ;  /* 0x000000a22b1f7211 */ /* 0x080fe400018f0eff */
[----:B------:R-:W-:Y:S01]  /*5740*/  LEA.HI.X.SX32 R33, R0, R162, 0x1, P1 ;  /* 0x000000a200217211 */ /* 0x000fe200008f0eff */
[----:B------:R-:W4:Y:S04]  /*5750*/  LDL R118, [R1+0x54] ;  /* 0x0000540001767983 */ /* 0x000f280000100800 */
[----:B------:R-:W4:Y:S04]  /*5760*/  LDL R117, [R1+0x60] ;  /* 0x0000600001757983 */ /* 0x000f280000100800 */
[----:B------:R-:W4:Y:S04]  /*5770*/  LDL R116, [R1+0x58] ;  /* 0x0000580001747983 */ /* 0x000f280000100800 */
[----:B------:R-:W4:Y:S04]  /*5780*/  LDL R143, [R1+0x50] ;  /* 0x00005000018f7983 */ /* 0x000f280000100800 */
[----:B------:R0:W-:Y:S04]  /*5790*/  STL [R1+0x198], R162 ;  /* 0x000198a201007387 */ /* 0x0001e80000100800 */
[----:B0-----:R-:W4:Y:S04]  /*57a0*/  LDL.LU R162, [R1+0x48] ;  /* 0x0000480001a27983 */ /* 0x001f280000300800 */
[----:B------:R-:W4:Y:S01]  /*57b0*/  LDL.LU R0, [R1+0x68] ;  /* 0x0000680001007983 */ /* 0x000f220000300800 */
[----:B------:R-:W-:-:S02]  /*57c0*/  PRMT R40, RZ, 0x7610, R40 ;  /* 0x00007610ff287816 */ /* 0x000fc40000000028 */
[----:B------:R-:W-:Y:S02]  /*57d0*/  PRMT R39, RZ, 0x7610, R39 ;  /* 0x00007610ff277816 */ /* 0x000fe40000000027 */
[----:B------:R-:W-:Y:S01]  /*57e0*/  PRMT R41, RZ, 0x7610, R41 ;  /* 0x00007610ff297816 */ /* 0x000fe20000000029 */
[----:B------:R-:W0:Y:S01]  /*57f0*/  S2UR UR7, SR_CgaCtaId ;  /* 0x00000000000779c3 */ /* 0x000e220000008800 */
[----:B------:R1:W4:Y:S04]  /*5800*/  @!P4 LDG.E.U8 R40, desc[UR10][R28.64] ;  /* 0x0000000a1c28c981 */ /* 0x000328000c1e1100 */
[----:B------:R1:W4:Y:S04]  /*5810*/  @!P0 LDG.E.U8 R39, desc[UR10][R30.64] ;  /* 0x0000000a1e278981 */ /* 0x000328000c1e1100 */
[----:B------:R0:W4:Y:S01]  /*5820*/  @!P6 LDG.E.U8 R41, desc[UR10][R32.64] ;  /* 0x0000000a2029e981 */ /* 0x000122000c1e1100 */
[----:B------:R-:W-:Y:S01]  /*5830*/  UMOV UR6, 0x400 ;  /* 0x0000040000067882 */ /* 0x000fe20000000000 */
[----:B-1----:R-:W-:-:S02]  /*5840*/  LOP3.LUT R28, R188, 0x7f, RZ, 0xc0, !PT ;  /* 0x0000007fbc1c7812 */ /* 0x002fc400078ec0ff */
[----:B------:R-:W4:Y:S01]  /*5850*/  LDL R142, [R1+0x4c] ;  /* 0x00004c00018e7983 */ /* 0x000f220000100800 */
[----:B------:R-:W-:Y:S02]  /*5860*/  LOP3.LUT R29, R188, 0x1f, RZ, 0xc0, !PT ;  /* 0x0000001fbc1d7812 */ /* 0x000fe400078ec0ff */
[C---:B------:R-:W-:Y:S01]  /*5870*/  LOP3.LUT R31, R28.reuse, 0x8, RZ, 0x3c, !PT ;  /* 0x000000081c1f7812 */ /* 0x040fe200078e3cff */
[----:B------:R-:W4:Y:S01]  /*5880*/  LDL R43, [R1+0x44] ;  /* 0x00004400012b7983 */ /* 0x000f220000100800 */
[----:B0-----:R-:W-:Y:S01]  /*5890*/  ULEA UR6, UR7, UR6, 0x18 ;  /* 0x0000000607067291 */ /* 0x001fe2000f8ec0ff */
[----:B------:R-:W-:Y:S01]  /*58a0*/  BAR.SYNC.DEFER_BLOCKING 0x0 ;  /* 0x0000000000007b1d */ /* 0x000fe20000010000 */
[----:B------:R-:W-:Y:S02]  /*58b0*/  ISETP.GE.AND P0, PT, R29, UR8, PT ;  /* 0x000000081d007c0c */ /* 0x000fe4000bf06270 */
[----:B------:R-:W-:Y:S02]  /*58c0*/  LOP3.LUT R29, R28, 0x10, RZ, 0x3c, !PT ;  /* 0x000000101c1d7812 */ /* 0x000fe400078e3cff */
[----:B------:R-:W-:-:S03]  /*58d0*/  SHF.R.S32.HI R30, RZ, 0x1f, R163 ;  /* 0x0000001fff1e7819 */ /* 0x000fc600000114a3 */
[----:B------:R-:W-:Y:S04]  /*58e0*/  STS.U8 [R28+UR6], R37 ;  /* 0x000000251c007988 */ /* 0x000fe80008000006 */
[----:B---3--:R-:W-:Y:S04]  /*58f0*/  STS.U8 [R28+UR6+0x200], R38 ;  /* 0x000200261c007988 */ /* 0x008fe80008000006 */
[----:B--2---:R0:W-:Y:S04]  /*5900*/  STS.U8 [R31+UR6+0x80], R34 ;  /* 0x000080221f007988 */ /* 0x0041e80008000006 */
[----:B----4-:R1:W-:Y:S01]  /*5910*/  STS.U8 [R31+UR6+0x280], R36 ;  /* 0x000280241f007988 */ /* 0x0103e20008000006 */
[----:B0-----:R-:W-:-:S03]  /*5920*/  IADD3 R34, P1, PT, R163, R42, RZ ;  /* 0x0000002aa3227210 */ /* 0x001fc60007f3e0ff */
[----:B------:R-:W2:Y:S01]  /*5930*/  LDL R42, [R1+0x3c] ;  /* 0x00003c00012a7983 */ /* 0x000ea20000100800 */
[----:B-1----:R-:W-:-:S03]  /*5940*/  IADD3 R36, P3, PT, R163, R119, RZ ;  /* 0x00000077a3247210 */ /* 0x002fc60007f7e0ff */
[----:B------:R0:W-:Y:S02]  /*5950*/  STS.U8 [R29+UR6+0x100], R35 ;  /* 0x000100231d007988 */ /* 0x0001e40008000006 */
[C---:B------:R-:W-:Y:S02]  /*5960*/  IMAD.X R37, R30.reuse, 0x1, R117, P3 ;  /* 0x000000011e257824 */ /* 0x040fe400018e0675 */
[----:B------:R1:W-:Y:S01]  /*5970*/  STL [R1+0x19c], R0 ;  /* 0x00019c0001007387 */ /* 0x0003e20000100800 */
[----:B0-----:R-:W-:-:S03]  /*5980*/  IMAD.X R35, R30, 0x1, R0, P1 ;  /* 0x000000011e237824 */ /* 0x001fc600008e0600 */
[----:B------:R-:W3:Y:S04]  /*5990*/  LDL R119, [R1+0x40] ;  /* 0x0000400001777983 */ /* 0x000ee80000100800 */
[----:B------:R-:W4:Y:S04]  /*59a0*/  LDL R117, [R1+0x34] ;  /* 0x0000340001757983 */ /* 0x000f280000100800 */
[----:B-1----:R-:W3:Y:S01]  /*59b0*/  LDL.LU R0, [R1+0x38] ;  /* 0x0000380001007983 */ /* 0x002ee20000300800 */
[----:B------:R-:W-:-:S03]  /*59c0*/  LOP3.LUT R32, R28, 0x18, RZ, 0x3c, !PT ;  /* 0x000000181c207812 */ /* 0x000fc600078e3cff */
[----:B------:R-:W-:Y:S04]  /*59d0*/  STS.U8 [R29+UR6+0x300], R40 ;  /* 0x000300281d007988 */ /* 0x000fe80008000006 */
[----:B------:R0:W-:Y:S04]  /*59e0*/  STS.U8 [R32+UR6+0x180], R39 ;  /* 0x0001802720007988 */ /* 0x0001e80008000006 */
[----:B------:R1:W-:Y:S01]  /*59f0*/  STS.U8 [R32+UR6+0x380], R41 ;  /* 0x0003802920007988 */ /* 0x0003e20008000006 */
[C---:B------:R-:W-:Y:S02]  /*5a00*/  IADD3 R38, P2, PT, R163.reuse, R144, RZ ;  /* 0x00000090a3267210 */ /* 0x040fe40007f5e0ff */
[----:B------:R-:W-:Y:S01]  /*5a10*/  PRMT R33, RZ, 0x7610, R33 ;  /* 0x00007610ff217816 */ /* 0x000fe20000000021 */
[----:B------:R-:W4:Y:S02]  /*5a20*/  LDL R146, [R1+0x30] ;  /* 0x0000300001927983 */ /* 0x000f240000100800 */
[----:B0-----:R-:W-:Y:S01]  /*5a30*/  IMAD.X R39, R30, 0x1, R116, P2 ;  /* 0x000000011e277824 */ /* 0x001fe200010e0674 */
[----:B------:R-:W-:Y:S01]  /*5a40*/  BAR.SYNC.DEFER_BLOCKING 0x0 ;  /* 0x0000000000007b1d */ /* 0x000fe20000010000 */
[----:B------:R-:W-:-:S02]  /*5a50*/  IADD3 R40, P1, PT, R163, R118, RZ ;  /* 0x00000076a3287210 */ /* 0x000fc40007f3e0ff */
[----:B------:R-:W-:-:S03]  /*5a60*/  PRMT R31, RZ, 0x7610, R31 ;  /* 0x00007610ff1f7816 */ /* 0x000fc6000000001f */
[----:B------:R-:W4:Y:S01]  /*5a70*/  LDL R116, [R1+0x2c] ;  /* 0x00002c0001747983 */ /* 0x000f220000100800 */
[----:B-1----:R-:W-:-:S03]  /*5a80*/  IMAD.X R41, R30, 0x1, R143, P1 ;  /* 0x000000011e297824 */ /* 0x002fc600008e068f */
[----:B------:R-:W4:Y:S04]  /*5a90*/  LDL R118, [R1+0x24] ;  /* 0x0000240001767983 */ /* 0x000f280000100800 */
[----:B------:R-:W4:Y:S04]  /*5aa0*/  LDL.LU R161, [R1+0x28] ;  /* 0x0000280001a17983 */ /* 0x000f280000300800 */
[----:B------:R-:W4:Y:S04]  /*5ab0*/  LDL R145, [R1+0x1c] ;  /* 0x00001c0001917983 */ /* 0x000f280000100800 */
[----:B------:R0:W4:Y:S04]  /*5ac0*/  @!P0 LDG.E.U8 R33, desc[UR10][R38.64] ;  /* 0x0000000a26218981 */ /* 0x000128000c1e1100 */
[----:B------:R-:W4:Y:S04]  /*5ad0*/  LDL R143, [R1+0x14] ;  /* 0x00001400018f7983 */ /* 0x000f280000100800 */
[----:B------:R1:W4:Y:S01]  /*5ae0*/  @!P0 LDG.E.U8 R31, desc[UR10][R34.64] ;  /* 0x0000000a221f8981 */ /* 0x000322000c1e1100 */
[----:B0-----:R-:W-:-:S03]  /*5af0*/  IADD3 R38, P3, PT, R163, R142, RZ ;  /* 0x0000008ea3267210 */ /* 0x001fc60007f7e0ff */
[----:B------:R-:W4:Y:S02]  /*5b00*/  LDL R142, [R1+0xc] ;  /* 0x00000c00018e7983 */ /* 0x000f240000100800 */
[----:B------:R-:W-:Y:S02]  /*5b10*/  IMAD.X R39, R30, 0x1, R162, P3 ;  /* 0x000000011e277824 */ /* 0x000fe400018e06a2 */
[----:B------:R0:W-:Y:S01]  /*5b20*/  STL [R1+0x1a4], R162 ;  /* 0x0001a4a201007387 */ /* 0x0001e20000100800 */
[----:B-1----:R-:W-:-:S06]  /*5b30*/  PRMT R34, RZ, 0x7610, R34 ;  /* 0x00007610ff227816 */ /* 0x002fcc0000000022 */
[----:B------:R1:W4:Y:S04]  /*5b40*/  @!P0 LDG.E.U8 R34, desc[UR10][R40.64] ;  /* 0x0000000a28228981 */ /* 0x000328000c1e1100 */
[----:B0-----:R-:W4:Y:S01]  /*5b50*/  LDL.LU R162, [R1+0x20] ;  /* 0x0000200001a27983 */ /* 0x001f220000300800 */
[C---:B-1----:R-:W-:Y:S02]  /*5b60*/  IADD3 R40, P2, PT, R163.reuse, R43, RZ ;  /* 0x0000002ba3287210 */ /* 0x042fe40007f5e0ff */
[----:B--2---:R-:W-:-:S05]  /*5b70*/  IADD3 R42, P1, PT, R163, R42, RZ ;  /* 0x0000002aa32a7210 */ /* 0x004fca0007f3e0ff */
[C---:B---3--:R-:W-:Y:S01]  /*5b80*/  IMAD.X R43, R30.reuse, 0x1, R0, P1 ;  /* 0x000000011e2b7824 */ /* 0x048fe200008e0600 */
[----:B------:R0:W-:Y:S04]  /*5b90*/  STL [R1+0x1a8], R0 ;  /* 0x0001a80001007387 */ /* 0x0001e80000100800 */
[----:B0-----:R-:W2:Y:S01]  /*5ba0*/  LDL.LU R0, [R1+0x18] ;  /* 0x0000180001007983 */ /* 0x001ea20000300800 */
[----:B------:R-:W-:Y:S01]  /*5bb0*/  PRMT R32, RZ, 0x7610, R32 ;  /* 0x00007610ff207816 */ /* 0x000fe20000000020 */
[----:B------:R-:W-:Y:S01]  /*5bc0*/  IMAD.X R41, R30, 0x1, R119, P2 ;  /* 0x000000011e297824 */ /* 0x000fe200010e0677 */
[----:B------:R-:W-:Y:S01]  /*5bd0*/  PRMT R35, RZ, 0x7610, R35 ;  /* 0x00007610ff237816 */ /* 0x000fe20000000023 */
[----:B------:R-:W3:Y:S04]  /*5be0*/  LDL R144, [R1+0x4] ;  /* 0x0000040001907983 */ /* 0x000ee80000100800 */
[----:B------:R0:W3:Y:S04]  /*5bf0*/  @!P0 LDG.E.U8 R32, desc[UR10][R36.64] ;  /* 0x0000000a24208981 */ /* 0x0000e8000c1e1100 */
[----:B------:R1:W3:Y:S01]  /*5c00*/  @!P0 LDG.E.U8 R35, desc[UR10][R38.64] ;  /* 0x0000000a26238981 */ /* 0x0002e2000c1e1100 */
[----:B0-----:R-:W-:-:S02]  /*5c10*/  PRMT R37, RZ, 0x7610, R37 ;  /* 0x00007610ff257816 */ /* 0x001fc40000000025 */
[C---:B----4-:R-:W-:Y:S02]  /*5c20*/  IADD3 R116, P2, PT, R163.reuse, R116, RZ ;  /* 0x00000074a3747210 */ /* 0x050fe40007f5e0ff */
[----:B------:R-:W-:Y:S02]  /*5c30*/  IADD3 R118, P1, PT, R163, R118, RZ ;  /* 0x00000076a3767210 */ /* 0x000fe40007f3e0ff */
[----:B------:R0:W4:Y:S01]  /*5c40*/  @!P0 LDG.E.U8 R37, desc[UR10][R42.64] ;  /* 0x0000000a2a258981 */ /* 0x000122000c1e1100 */
[----:B-1----:R-:W-:-:S03]  /*5c50*/  PRMT R39, RZ, 0x7610, R39 ;  /* 0x00007610ff277816 */ /* 0x002fc60000000027 */
[----:B------:R1:W-:Y:S01]  /*5c60*/  STL [R1+0x1ac], R161 ;  /* 0x0001aca101007387 */ /* 0x0003e20000100800 */
[C---:B0-----:R-:W-:Y:S01]  /*5c70*/  IADD3 R42, P3, PT, R163.reuse, R117, RZ ;  /* 0x00000075a32a7210 */ /* 0x041fe20007f7e0ff */
[C---:B------:R-:W-:Y:S02]  /*5c80*/  IMAD.X R117, R30.reuse, 0x1, R161, P2 ;  /* 0x000000011e757824 */ /* 0x040fe400010e06a1 */
[----:B-1----:R-:W3:Y:S02]  /*5c90*/  LDL.LU R161, [R1+0x10] ;  /* 0x0000100001a17983 */ /* 0x002ee40000300800 */
[C---:B------:R-:W-:Y:S02]  /*5ca0*/  IMAD.X R43, R30.reuse, 0x1, R146, P3 ;  /* 0x000000011e2b7824 */ /* 0x040fe400018e0692 */
[----:B------:R0:W3:Y:S02]  /*5cb0*/  @!P0 LDG.E.U8 R39, desc[UR10][R116.64] ;  /* 0x0000000a74278981 */ /* 0x0000e4000c1e1100 */
[----:B0-----:R-:W-:Y:S01]  /*5cc0*/  IADD3 R116, P3, PT, R163, R145, RZ ;  /* 0x00000091a3747210 */ /* 0x001fe20007f7e0ff */
[C---:B------:R-:W-:Y:S01]  /*5cd0*/  IMAD.X R119, R30.reuse, 0x1, R162, P1 ;  /* 0x000000011e777824 */ /* 0x040fe200008e06a2 */
[----:B------:R0:W-:Y:S04]  /*5ce0*/  STL [R1+0x1b0], R162 ;  /* 0x0001b0a201007387 */ /* 0x0001e80000100800 */
[----:B0-----:R-:W4:Y:S01]  /*5cf0*/  LDL.LU R162, [R1+0x8] ;  /* 0x0000080001a27983 */ /* 0x001f220000300800 */
[----:B--2---:R-:W-:-:S03]  /*5d00*/  IMAD.X R117, R30, 0x1, R0, P3 ;  /* 0x000000011e757824 */ /* 0x004fc600018e0600 */
[----:B------:R0:W-:Y:S04]  /*5d10*/  STL [R1+0x1b4], R0 ;  /* 0x0001b40001007387 */ /* 0x0001e80000100800 */
[----:B0-----:R-:W2:Y:S01]  /*5d20*/  LDL.LU R0, [R1] ;  /* 0x0000000001007983 */ /* 0x001ea20000300800 */
[----:B------:R-:W-:Y:S02]  /*5d30*/  PRMT R36, RZ, 0x7610, R36 ;  /* 0x00007610ff247816 */ /* 0x000fe40000000024 */
[----:B------:R-:W-:-:S04]  /*5d40*/  PRMT R38, RZ, 0x7610, R38 ;  /* 0x00007610ff267816 */ /* 0x000fc80000000026 */
[----:B------:R0:W2:Y:S01]  /*5d50*/  @!P0 LDG.E.U8 R36, desc[UR10][R40.64] ;  /* 0x0000000a28248981 */ /* 0x0000a2000c1e1100 */
[----:B------:R-:W-:-:S03]  /*5d60*/  IADD3 R142, P1, PT, R163, R142, RZ ;  /* 0x0000008ea38e7210 */ /* 0x000fc60007f3e0ff */
[----:B------:R1:W2:Y:S01]  /*5d70*/  @!P0 LDG.E.U8 R38, desc[UR10][R42.64] ;  /* 0x0000000a2a268981 */ /* 0x0002a2000c1e1100 */
[----:B0-----:R-:W-:Y:S02]  /*5d80*/  PRMT R40, RZ, 0x7610, R40 ;  /* 0x00007610ff287816 */ /* 0x001fe40000000028 */
[----:B-1----:R-:W-:-:S04]  /*5d90*/  PRMT R43, RZ, 0x7610, R43 ;  /* 0x00007610ff2b7816 */ /* 0x002fc8000000002b */
[----:B------:R0:W2:Y:S01]  /*5da0*/  @!P0 LDG.E.U8 R40, desc[UR10][R118.64] ;  /* 0x0000000a76288981 */ /* 0x0000a2000c1e1100 */
[----:B------:R-:W-:Y:S02]  /*5db0*/  PRMT R41, RZ, 0x7610, R41 ;  /* 0x00007610ff297816 */ /* 0x000fe40000000029 */
[----:B------:R-:W-:-:S04]  /*5dc0*/  PRMT R42, RZ, 0x7610, R42 ;  /* 0x00007610ff2a7816 */ /* 0x000fc8000000002a */
[----:B------:R1:W2:Y:S01]  /*5dd0*/  @!P0 LDG.E.U8 R41, desc[UR10][R116.64] ;  /* 0x0000000a74298981 */ /* 0x0002a2000c1e1100 */
[----:B0-----:R-:W-:-:S05]  /*5de0*/  IADD3 R118, P2, PT, R163, R143, RZ ;  /* 0x0000008fa3767210 */ /* 0x001fca0007f5e0ff */
[----:B---3--:R-:W-:Y:S01]  /*5df0*/  IMAD.X R119, R30, 0x1, R161, P2 ;  /* 0x000000011e777824 */ /* 0x008fe200010e06a1 */
[----:B-1----:R-:W-:-:S04]  /*5e00*/  PRMT R116, RZ, 0x7610, R116 ;  /* 0x00007610ff747816 */ /* 0x002fc80000000074 */
[----:B------:R-:W3:Y:S01]  /*5e10*/  @!P0 LDG.E.U8 R42, desc[UR10][R118.64] ;  /* 0x0000000a762a8981 */ /* 0x000ee2000c1e1100 */
[----:B----4-:R-:W-:-:S05]  /*5e20*/  IMAD.X R143, R30, 0x1, R162, P1 ;  /* 0x000000011e8f7824 */ /* 0x010fca00008e06a2 */
[----:B------:R0:W4:Y:S01]  /*5e30*/  @!P0 LDG.E.U8 R43, desc[UR10][R142.64] ;  /* 0x0000000a8e2b8981 */ /* 0x000122000c1e1100 */
[C---:B------:R-:W-:Y:S02]  /*5e40*/  IADD3 R146, P1, PT, R163.reuse, R249, RZ ;  /* 0x000000f9a3927210 */ /* 0x040fe40007f3e0ff */
[----:B0-----:R-:W-:-:S03]  /*5e50*/  IADD3 R142, P3, PT, R163, R144, RZ ;  /* 0x00000090a38e7210 */ /* 0x001fc60007f7e0ff */
[----:B------:R-:W-:Y:S01]  /*5e60*/  IMAD.X R147, R30, 0x1, R248, P1 ;  /* 0x000000011e937824 */ /* 0x000fe200008e06f8 */
[----:B------:R-:W-:Y:S02]  /*5e70*/  PRMT R118, RZ, 0x7610, R118 ;  /* 0x00007610ff767816 */ /* 0x000fe40000000076 */
[----:B------:R-:W-:-:S04]  /*5e80*/  PRMT R149, RZ, 0x7610, R149 ;  /* 0x00007610ff957816 */ /* 0x000fc80000000095 */
[----:B------:R-:W3:Y:S01]  /*5e90*/  @!P0 LDG.E.U8 R118, desc[UR10][R146.64] ;  /* 0x0000000a92768981 */ /* 0x000ee2000c1e1100 */
[----:B------:R-:W-:Y:S02]  /*5ea0*/  PRMT R150, RZ, 0x7610, R150 ;  /* 0x00007610ff967816 */ /* 0x000fe40000000096 */
[----:B------:R-:W-:Y:S02]  /*5eb0*/  PRMT R153, RZ, 0x7610, R153 ;  /* 0x00007610ff997816 */ /* 0x000fe40000000099 */
[----:B------:R-:W-:Y:S02]  /*5ec0*/  PRMT R156, RZ, 0x7610, R156 ;  /* 0x00007610ff9c7816 */ /* 0x000fe4000000009c */
[----:B------:R-:W-:Y:S02]  /*5ed0*/  PRMT R184, RZ, 0x7610, R184 ;  /* 0x00007610ffb87816 */ /* 0x000fe400000000b8 */
[----:B------:R-:W-:Y:S02]  /*5ee0*/  IADD3 R144, P2, PT, R163, R251, RZ ;  /* 0x000000fba3907210 */ /* 0x000fe40007f5e0ff */
[----:B------:R-:W-:-:S03]  /*5ef0*/  PRMT R117, RZ, 0x7610, R117 ;  /* 0x00007610ff757816 */ /* 0x000fc60000000075 */
[----:B------:R-:W-:-:S05]  /*5f00*/  IMAD.X R145, R30, 0x1, R250, P2 ;  /* 0x000000011e917824 */ /* 0x000fca00010e06fa */
[----:B------:R0:W3:Y:S01]  /*5f10*/  @!P0 LDG.E.U8 R117, desc[UR10][R144.64] ;  /* 0x0000000a90758981 */ /* 0x0000e2000c1e1100 */
[----:B------:R-:W-:Y:S02]  /*5f20*/  PRMT R148, RZ, 0x7610, R148 ;  /* 0x00007610ff947816 */ /* 0x000fe40000000094 */
[----:B0-----:R-:W-:-:S05]  /*5f30*/  IADD3 R144, P2, PT, R163, R242, RZ ;  /* 0x000000f2a3907210 */ /* 0x001fca0007f5e0ff */
[----:B------:R-:W-:Y:S01]  /*5f40*/  IMAD.X R145, R30, 0x1, R241, P2 ;  /* 0x000000011e917824 */ /* 0x000fe200010e06f1 */
[----:B------:R-:W-:-:S04]  /*5f50*/  PRMT R119, RZ, 0x7610, R119 ;  /* 0x00007610ff777816 */ /* 0x000fc80000000077 */
[----:B------:R0:W3:Y:S01]  /*5f60*/  @!P0 LDG.E.U8 R148, desc[UR10][R144.64] ;  /* 0x0000000a90948981 */ /* 0x0000e2000c1e1100 */
[----:B------:R-:W-:Y:S02]  /*5f70*/  PRMT R151, RZ, 0x7610, R151 ;  /* 0x00007610ff977816 */ /* 0x000fe40000000097 */
[----:B0-----:R-:W-:-:S05]  /*5f80*/  IADD3 R144, P2, PT, R163, R219, RZ ;  /* 0x000000dba3907210 */ /* 0x001fca0007f5e0ff */
[----:B------:R-:W-:Y:S01]  /*5f90*/  IMAD.X R145, R30, 0x1, R218, P2 ;  /* 0x000000011e917824 */ /* 0x000fe200010e06da */
[----:B------:R-:W-:-:S04]  /*5fa0*/  PRMT R152, RZ, 0x7610, R152 ;  /* 0x00007610ff987816 */ /* 0x000fc80000000098 */
[----:B------:R0:W3:Y:S01]  /*5fb0*/  @!P0 LDG.E.U8 R151, desc[UR10][R144.64] ;  /* 0x0000000a90978981 */ /* 0x0000e2000c1e1100 */
[----:B------:R-:W-:Y:S02]  /*5fc0*/  PRMT R154, RZ, 0x7610, R154 ;  /* 0x00007610ff9a7816 */ /* 0x000fe4000000009a */
[----:B0-----:R-:W-:Y:S01]  /*5fd0*/  IADD3 R144, P2, PT, R163, R207, RZ ;  /* 0x000000cfa3907210 */ /* 0x001fe20007f5e0ff */
[----:B--2---:R-:W-:-:S05]  /*5fe0*/  IMAD.X R143, R30, 0x1, R0, P3 ;  /* 0x000000011e8f7824 */ /* 0x004fca00018e0600 */
[----:B------:R0:W2:Y:S01]  /*5ff0*/  @!P0 LDG.E.U8 R116, desc[UR10][R142.64] ;  /* 0x0000000a8e748981 */ /* 0x0000a2000c1e1100 */
[C---:B------:R-:W-:Y:S02]  /*6000*/  IADD3 R146, P3, PT, R163.reuse, R247, RZ ;  /* 0x000000f7a3927210 */ /* 0x040fe40007f7e0ff */
[----:B0-----:R-:W-:-:S05]  /*6010*/  IADD3 R142, P1, PT, R163, R229, RZ ;  /* 0x000000e5a38e7210 */ /* 0x001fca0007f3e0ff */
[C---:B------:R-:W-:Y:S02]  /*6020*/  IMAD.X R143, R30.reuse, 0x1, R225, P1 ;  /* 0x000000011e8f7824 */ /* 0x040fe400008e06e1 */
[----:B------:R-:W-:-:S03]  /*6030*/  IMAD.X R147, R30, 0x1, R246, P3 ;  /* 0x000000011e937824 */ /* 0x000fc600018e06f6 */
[----:B------:R0:W2:Y:S04]  /*6040*/  @!P0 LDG.E.U8 R149, desc[UR10][R142.64] ;  /* 0x0000000a8e958981 */ /* 0x0000a8000c1e1100 */
[----:B------:R-:W2:Y:S01]  /*6050*/  @!P0 LDG.E.U8 R119, desc[UR10][R146.64] ;  /* 0x0000000a92778981 */ /* 0x000ea2000c1e1100 */
[----:B0-----:R-:W-:-:S05]  /*6060*/  IADD3 R142, P3, PT, R163, R224, RZ ;  /* 0x000000e0a38e7210 */ /* 0x001fca0007f7e0ff */
[----:B------:R-:W-:-:S05]  /*6070*/  IMAD.X R143, R30, 0x1, R223, P3 ;  /* 0x000000011e8f7824 */ /* 0x000fca00018e06df */
[----:B------:R0:W2:Y:S02]  /*6080*/  @!P0 LDG.E.U8 R150, desc[UR10][R142.64] ;  /* 0x0000000a8e968981 */ /* 0x0000a4000c1e1100 */
        /* <DEDUP_REMOVED lines=8> */
[----:B------:R-:W2:Y:S01]  /*6110*/  @!P0 LDG.E.U8 R184, desc[UR10][R142.64] ;  /* 0x0000000a8eb88981 */ /* 0x000ea2000c1e1100 */
[----:B------:R-:W-:-:S05]  /*6120*/  IADD3 R146, P1, PT, R163, R217, RZ ;  /* 0x000000d9a3927210 */ /* 0x000fca0007f3e0ff */
[C---:B------:R-:W-:Y:S02]  /*6130*/  IMAD.X R147, R30.reuse, 0x1, R213, P1 ;  /* 0x000000011e937824 */ /* 0x040fe400008e06d5 */
[----:B------:R-:W-:-:S03]  /*6140*/  IMAD.X R145, R30, 0x1, R206, P2 ;  /* 0x000000011e917824 */ /* 0x000fc600010e06ce */
[----:B------:R0:W2:Y:S01]  /*6150*/  @!P0 LDG.E.U8 R152, desc[UR10][R146.64] ;  /* 0x0000000a92988981 */ /* 0x0000a2000c1e1100 */
[----:B------:R-:W-:-:S03]  /*6160*/  PRMT R155, RZ, 0x7610, R155 ;  /* 0x00007610ff9b7816 */ /* 0x000fc6000000009b */
[----:B------:R1:W2:Y:S01]  /*6170*/  @!P0 LDG.E.U8 R154, desc[UR10][R144.64] ;  /* 0x0000000a909a8981 */ /* 0x0002a2000c1e1100 */
[C---:B0-----:R-:W-:Y:S02]  /*6180*/  IADD3 R146, P1, PT, R163.reuse, R205, RZ ;  /* 0x000000cda3927210 */ /* 0x041fe40007f3e0ff */
[----:B-1----:R-:W-:-:S03]  /*6190*/  IADD3 R144, P2, PT, R163, R181, RZ ;  /* 0x000000b5a3907210 */ /* 0x002fc60007f5e0ff */
[C---:B------:R-:W-:Y:S01]  /*61a0*/  IMAD.X R147, R30.reuse, 0x1, R201, P1 ;  /* 0x000000011e937824 */ /* 0x040fe200008e06c9 */
[----:B------:R-:W-:Y:S01]  /*61b0*/  PRMT R157, RZ, 0x7610, R157 ;  /* 0x00007610ff9d7816 */ /* 0x000fe2000000009d */
[----:B------:R-:W-:-:S03]  /*61c0*/  IMAD.X R145, R30, 0x1, R179, P2 ;  /* 0x000000011e917824 */ /* 0x000fc600010e06b3 */
[----:B------:R0:W2:Y:S01]  /*61d0*/  @!P0 LDG.E.U8 R155, desc[UR10][R146.64] ;  /* 0x0000000a929b8981 */ /* 0x0000a2000c1e1100 */
[----:B------:R-:W-:-:S03]  /*61e0*/  PRMT R180, RZ, 0x7610, R180 ;  /* 0x00007610ffb47816 */ /* 0x000fc600000000b4 */
[----:B------:R1:W2:Y:S01]  /*61f0*/  @!P0 LDG.E.U8 R157, desc[UR10][R144.64] ;  /* 0x0000000a909d8981 */ /* 0x0002a2000c1e1100 */
[C---:B0-----:R-:W-:Y:S02]  /*6200*/  IADD3 R146, P1, PT, R163.reuse, R178, RZ ;  /* 0x000000b2a3927210 */ /* 0x041fe40007f3e0ff */
[----:B-1----:R-:W-:-:S03]  /*6210*/  IADD3 R144, P2, PT, R163, R174, RZ ;  /* 0x000000aea3907210 */ /* 0x002fc60007f5e0ff */
[C---:B------:R-:W-:Y:S01]  /*6220*/  IMAD.X R147, R30.reuse, 0x1, R177, P1 ;  /* 0x000000011e937824 */ /* 0x040fe200008e06b1 */
[----:B------:R-:W-:Y:S02]  /*6230*/  PRMT R182, RZ, 0x7610, R182 ;  /* 0x00007610ffb67816 */ /* 0x000fe400000000b6 */
[----:B------:R-:W-:Y:S01]  /*6240*/  IADD3 R142, P3, PT, R163, R170, RZ ;  /* 0x000000aaa38e7210 */ /* 0x000fe20007f7e0ff */
[C---:B------:R-:W-:Y:S01]  /*6250*/  IMAD.X R145, R30.reuse, 0x1, R173, P2 ;  /* 0x000000011e917824 */ /* 0x040fe200010e06ad */
[----:B------:R0:W2:Y:S01]  /*6260*/  @!P0 LDG.E.U8 R180, desc[UR10][R146.64] ;  /* 0x0000000a92b48981 */ /* 0x0000a2000c1e1100 */
[----:B------:R-:W-:Y:S02]  /*6270*/  PRMT R186, RZ, 0x7610, R186 ;  /* 0x00007610ffba7816 */ /* 0x000fe400000000ba */
[----:B------:R-:W-:Y:S01]  /*6280*/  PRMT R183, RZ, 0x7610, R183 ;  /* 0x00007610ffb77816 */ /* 0x000fe200000000b7 */
[----:B------:R-:W-:Y:S01]  /*6290*/  IMAD.X R143, R30, 0x1, R169, P3 ;  /* 0x000000011e8f7824 */ /* 0x000fe200018e06a9 */
[----:B------:R1:W2:Y:S01]  /*62a0*/  @!P0 LDG.E.U8 R182, desc[UR10][R144.64] ;  /* 0x0000000a90b68981 */ /* 0x0002a2000c1e1100 */
[----:B------:R-:W-:-:S03]  /*62b0*/  PRMT R187, RZ, 0x7610, R187 ;  /* 0x00007610ffbb7816 */ /* 0x000fc600000000bb */
[----:B------:R3:W2:Y:S01]  /*62c0*/  @!P0 LDG.E.U8 R186, desc[UR10][R142.64] ;  /* 0x0000000a8eba8981 */ /* 0x0006a2000c1e1100 */
[----:B0-----:R-:W-:-:S05]  /*62d0*/  IADD3 R146, P1, PT, R163, R172, RZ ;  /* 0x000000aca3927210 */ /* 0x001fca0007f3e0ff */
[C---:B------:R-:W-:Y:S01]  /*62e0*/  IMAD.X R147, R30.reuse, 0x1, R171, P1 ;  /* 0x000000011e937824 */ /* 0x040fe200008e06ab */
[C---:B-1----:R-:W-:Y:S02]  /*62f0*/  IADD3 R144, P2, PT, R163.reuse, R168, RZ ;  /* 0x000000a8a3907210 */ /* 0x042fe40007f5e0ff */
[C---:B---3--:R-:W-:Y:S02]  /*6300*/  IADD3 R142, P3, PT, R163.reuse, R164, RZ ;  /* 0x000000a4a38e7210 */ /* 0x048fe40007f7e0ff */
[----:B------:R0:W3:Y:S01]  /*6310*/  @!P0 LDG.E.U8 R183, desc[UR10][R146.64] ;  /* 0x0000000a92b78981 */ /* 0x0000e2000c1e1100 */
[C---:B------:R-:W-:Y:S01]  /*6320*/  IMAD.X R145, R30.reuse, 0x1, R167, P2 ;  /* 0x000000011e917824 */ /* 0x040fe200010e06a7 */
[----:B------:R-:W-:Y:S02]  /*6330*/  PRMT R196, RZ, 0x7610, R196 ;  /* 0x00007610ffc47816 */ /* 0x000fe400000000c4 */
[----:B------:R-:W-:Y:S01]  /*6340*/  PRMT R185, RZ, 0x7610, R185 ;  /* 0x00007610ffb97816 */ /* 0x000fe200000000b9 */
[----:B------:R-:W-:Y:S01]  /*6350*/  IMAD.X R143, R30, 0x1, R160, P3 ;  /* 0x000000011e8f7824 */ /* 0x000fe200018e06a0 */
[----:B------:R1:W2:Y:S01]  /*6360*/  @!P0 LDG.E.U8 R187, desc[UR10][R144.64] ;  /* 0x0000000a90bb8981 */ /* 0x0002a2000c1e1100 */
[----:B0-----:R-:W-:-:S03]  /*6370*/  IADD3 R146, P1, PT, R163, R166, RZ ;  /* 0x000000a6a3927210 */ /* 0x001fc60007f3e0ff */
[----:B------:R0:W2:Y:S02]  /*6380*/  @!P0 LDG.E.U8 R196, desc[UR10][R142.64] ;  /* 0x0000000a8ec48981 */ /* 0x0000a4000c1e1100 */
[C---:B------:R-:W-:Y:S01]  /*6390*/  IMAD.X R147, R30.reuse, 0x1, R165, P1 ;  /* 0x000000011e937824 */ /* 0x040fe200008e06a5 */
[C---:B-1----:R-:W-:Y:S02]  /*63a0*/  IADD3 R144, P2, PT, R163.reuse, R136, RZ ;  /* 0x00000088a3907210 */ /* 0x042fe40007f5e0ff */
[----:B------:R-:W-:Y:S02]  /*63b0*/  PRMT R197, RZ, 0x7610, R197 ;  /* 0x00007610ffc57816 */ /* 0x000fe400000000c5 */
[----:B------:R1:W2:Y:S01]  /*63c0*/  @!P0 LDG.E.U8 R185, desc[UR10][R146.64] ;  /* 0x0000000a92b98981 */ /* 0x0002a2000c1e1100 */
[----:B0-----:R-:W-:Y:S01]  /*63d0*/  IADD3 R142, P3, PT, R163, R132, RZ ;  /* 0x00000084a38e7210 */ /* 0x001fe20007f7e0ff */
[----:B------:R-:W-:Y:S01]  /*63e0*/  IMAD.X R145, R30, 0x1, R159, P2 ;  /* 0x000000011e917824 */ /* 0x000fe200010e069f */
[----:B------:R-:W-:-:S02]  /*63f0*/  PRMT R202, RZ, 0x7610, R202 ;  /* 0x00007610ffca7816 */ /* 0x000fc400000000ca */
[----:B------:R-:W-:Y:S01]  /*6400*/  PRMT R198, RZ, 0x7610, R198 ;  /* 0x00007610ffc67816 */ /* 0x000fe200000000c6 */
[----:B------:R-:W-:Y:S01]  /*6410*/  IMAD.X R143, R30, 0x1, R141, P3 ;  /* 0x000000011e8f7824 */ /* 0x000fe200018e068d */
[----:B------:R0:W2:Y:S01]  /*6420*/  @!P0 LDG.E.U8 R197, desc[UR10][R144.64] ;  /* 0x0000000a90c58981 */ /* 0x0000a2000c1e1100 */
[----:B-1----:R-:W-:-:S03]  /*6430*/  IADD3 R146, P1, PT, R163, R134, RZ ;  /* 0x00000086a3927210 */ /* 0x002fc60007f3e0ff */
[----:B------:R1:W2:Y:S02]  /*6440*/  @!P0 LDG.E.U8 R202, desc[UR10][R142.64] ;  /* 0x0000000a8eca8981 */ /* 0x0002a4000c1e1100 */
[C---:B------:R-:W-:Y:S01]  /*6450*/  IMAD.X R147, R30.reuse, 0x1, R158, P1 ;  /* 0x000000011e937824 */ /* 0x040fe200008e069e */
[C---:B0-----:R-:W-:Y:S02]  /*6460*/  IADD3 R144, P2, PT, R163.reuse, R130, RZ ;  /* 0x00000082a3907210 */ /* 0x041fe40007f5e0ff */
[----:B------:R-:W-:Y:S02]  /*6470*/  PRMT R203, RZ, 0x7610, R203 ;  /* 0x00007610ffcb7816 */ /* 0x000fe400000000cb */
[----:B------:R0:W2:Y:S01]  /*6480*/  @!P0 LDG.E.U8 R198, desc[UR10][R146.64] ;  /* 0x0000000a92c68981 */ /* 0x0000a2000c1e1100 */
[----:B-1----:R-:W-:Y:S01]  /*6490*/  IADD3 R142, P3, PT, R163, R126, RZ ;  /* 0x0000007ea38e7210 */ /* 0x002fe20007f7e0ff */
[----:B------:R-:W-:Y:S01]  /*64a0*/  IMAD.X R145, R30, 0x1, R140, P2 ;  /* 0x000000011e917824 */ /* 0x000fe200010e068c */
[----:B------:R-:W-:-:S02]  /*64b0*/  PRMT R208, RZ, 0x7610, R208 ;  /* 0x00007610ffd07816 */ /* 0x000fc400000000d0 */
        /* <DEDUP_REMOVED lines=40> */
[----:B------:R1:W3:Y:S01]  /*6740*/  @!P0 LDG.E.U8 R226, desc[UR10][R142.64] ;  /* 0x0000000a8ee28981 */ /* 0x0002e2000c1e1100 */
[C---:B------:R-:W-:Y:S01]  /*6750*/  IADD3 RZ, P3, PT, R163.reuse, R18, RZ ;  /* 0x00000012a3ff7210 */ /* 0x040fe20007f7e0ff */
[C---:B------:R-:W-:Y:S01]  /*6760*/  IMAD.X R147, R30.reuse, 0x1, R123, P1 ;  /* 0x000000011e937824 */ /* 0x040fe200008e067b */
[C---:B------:R-:W-:Y:S02]  /*6770*/  IADD3 RZ, P1, PT, R163.reuse, R20, RZ ;  /* 0x00000014a3ff7210 */ /* 0x040fe40007f3e0ff */
[C---:B0-----:R-:W-:Y:S02]  /*6780*/  IADD3 R144, P2, PT, R163.reuse, R22, RZ ;  /* 0x00000016a3907210 */ /* 0x041fe40007f5e0ff */
[----:B------:R-:W-:Y:S01]  /*6790*/  PRMT R230, RZ, 0x7610, R230 ;  /* 0x00007610ffe67816 */ /* 0x000fe200000000e6 */
[----:B------:R0:W3:Y:S01]  /*67a0*/  @!P0 LDG.E.U8 R222, desc[UR10][R146.64] ;  /* 0x0000000a92de8981 */ /* 0x0000e2000c1e1100 */
[----:B------:R-:W-:Y:S01]  /*67b0*/  PRMT R227, RZ, 0x7610, R227 ;  /* 0x00007610ffe37816 */ /* 0x000fe200000000e3 */
[C---:B-1----:R-:W-:Y:S01]  /*67c0*/  IMAD.IADD R142, R163.reuse, 0x1, R18 ;  /* 0x00000001a38e7824 */ /* 0x042fe200078e0212 */
[----:B------:R-:W-:Y:S01]  /*67d0*/  PRMT R228, RZ, 0x7610, R228 ;  /* 0x00007610ffe47816 */ /* 0x000fe200000000e4 */
[C---:B------:R-:W-:Y:S01]  /*67e0*/  IMAD.X R143, R30.reuse, 0x1, R111, P3 ;  /* 0x000000011e8f7824 */ /* 0x040fe200018e066f */
[C---:B------:R-:W-:Y:S01]  /*67f0*/  IADD3 RZ, P3, PT, R163.reuse, R7, RZ ;  /* 0x00000007a3ff7210 */ /* 0x040fe20007f7e0ff */
[----:B------:R-:W-:Y:S01]  /*6800*/  IMAD.X R145, R30, 0x1, R115, P2 ;  /* 0x000000011e917824 */ /* 0x000fe200010e0673 */
[----:B------:R-:W-:-:S02]  /*6810*/  IADD3 RZ, P2, PT, R163, R14, RZ ;  /* 0x0000000ea3ff7210 */ /* 0x000fc40007f5e0ff */
[----:B------:R1:W3:Y:S01]  /*6820*/  @!P0 LDG.E.U8 R230, desc[UR10][R142.64] ;  /* 0x0000000a8ee68981 */ /* 0x0002e2000c1e1100 */
[C---:B0-----:R-:W-:Y:S02]  /*6830*/  IMAD.IADD R146, R163.reuse, 0x1, R20 ;  /* 0x00000001a3927824 */ /* 0x041fe400078e0214 */
[----:B------:R-:W-:Y:S01]  /*6840*/  IMAD.X R147, R30, 0x1, R113, P1 ;  /* 0x000000011e937824 */ /* 0x000fe200008e0671 */
[C---:B------:R-:W-:Y:S01]  /*6850*/  IADD3 RZ, P1, PT, R163.reuse, R10, RZ ;  /* 0x0000000aa3ff7210 */ /* 0x040fe20007f3e0ff */
[----:B------:R0:W3:Y:S01]  /*6860*/  @!P0 LDG.E.U8 R227, desc[UR10][R144.64] ;  /* 0x0000000a90e38981 */ /* 0x0000e2000c1e1100 */
[----:B------:R-:W-:Y:S02]  /*6870*/  PRMT R235, RZ, 0x7610, R235 ;  /* 0x00007610ffeb7816 */ /* 0x000fe400000000eb */
[----:B------:R-:W-:Y:S01]  /*6880*/  PRMT R232, RZ, 0x7610, R232 ;  /* 0x00007610ffe87816 */ /* 0x000fe200000000e8 */
[----:B------:R4:W3:Y:S01]  /*6890*/  @!P0 LDG.E.U8 R228, desc[UR10][R146.64] ;  /* 0x0000000a92e48981 */ /* 0x0008e2000c1e1100 */
[----:B------:R-:W-:Y:S01]  /*68a0*/  PRMT R231, RZ, 0x7610, R231 ;  /* 0x00007610ffe77816 */ /* 0x000fe200000000e7 */
[----:B-1----:R-:W-:-:S02]  /*68b0*/  IMAD.IADD R142, R163, 0x1, R7 ;  /* 0x00000001a38e7824 */ /* 0x002fc400078e0207 */
[C---:B------:R-:W-:Y:S01]  /*68c0*/  IMAD.X R143, R30.reuse, 0x1, R19, P3 ;  /* 0x000000011e8f7824 */ /* 0x040fe200018e0613 */
[C---:B------:R-:W-:Y:S01]  /*68d0*/  IADD3 RZ, P3, PT, R163.reuse, R16, RZ ;  /* 0x00000010a3ff7210 */ /* 0x040fe20007f7e0ff */
[C---:B0-----:R-:W-:Y:S02]  /*68e0*/  IMAD.IADD R144, R163.reuse, 0x1, R14 ;  /* 0x00000001a3907824 */ /* 0x041fe400078e020e */
[C---:B------:R-:W-:Y:S01]  /*68f0*/  IMAD.X R145, R30.reuse, 0x1, R27, P2 ;  /* 0x000000011e917824 */ /* 0x040fe200010e061b */
[C---:B------:R-:W-:Y:S01]  /*6900*/  IADD3 RZ, P2, PT, R163.reuse, R5, RZ ;  /* 0x00000005a3ff7210 */ /* 0x040fe20007f5e0ff */
[C---:B----4-:R-:W-:Y:S01]  /*6910*/  IMAD.IADD R146, R163.reuse, 0x1, R10 ;  /* 0x00000001a3927824 */ /* 0x050fe200078e020a */
[----:B------:R0:W4:Y:S01]  /*6920*/  @!P0 LDG.E.U8 R235, desc[UR10][R142.64] ;  /* 0x0000000a8eeb8981 */ /* 0x000122000c1e1100 */
[----:B------:R-:W-:Y:S01]  /*6930*/  IMAD.X R147, R30, 0x1, R23, P1 ;  /* 0x000000011e937824 */ /* 0x000fe200008e0617 */
[----:B------:R-:W-:Y:S02]  /*6940*/  IADD3 RZ, P1, PT, R163, R3, RZ ;  /* 0x00000003a3ff7210 */ /* 0x000fe40007f3e0ff */
[----:B------:R-:W-:Y:S01]  /*6950*/  PRMT R238, RZ, 0x7610, R238 ;  /* 0x00007610ffee7816 */ /* 0x000fe200000000ee */
[----:B------:R1:W3:Y:S01]  /*6960*/  @!P0 LDG.E.U8 R232, desc[UR10][R144.64] ;  /* 0x0000000a90e88981 */ /* 0x0002e2000c1e1100 */
[----:B------:R-:W-:-:S02]  /*6970*/  PRMT R234, RZ, 0x7610, R234 ;  /* 0x00007610ffea7816 */ /* 0x000fc400000000ea */
[----:B------:R-:W-:Y:S01]  /*6980*/  PRMT R233, RZ, 0x7610, R233 ;  /* 0x00007610ffe97816 */ /* 0x000fe200000000e9 */
[----:B------:R1:W3:Y:S01]  /*6990*/  @!P0 LDG.E.U8 R231, desc[UR10][R146.64] ;  /* 0x0000000a92e78981 */ /* 0x0002e2000c1e1100 */
[C---:B0-----:R-:W-:Y:S02]  /*69a0*/  IMAD.IADD R142, R163.reuse, 0x1, R16 ;  /* 0x00000001a38e7824 */ /* 0x041fe400078e0210 */
[C---:B------:R-:W-:Y:S01]  /*69b0*/  IMAD.X R143, R30.reuse, 0x1, R109, P3 ;  /* 0x000000011e8f7824 */ /* 0x040fe200018e066d */
[C---:B------:R-:W-:Y:S01]  /*69c0*/  IADD3 RZ, P3, PT, R163.reuse, R6, RZ ;  /* 0x00000006a3ff7210 */ /* 0x040fe20007f7e0ff */
[C---:B-1----:R-:W-:Y:S02]  /*69d0*/  IMAD.IADD R144, R163.reuse, 0x1, R5 ;  /* 0x00000001a3907824 */ /* 0x042fe400078e0205 */
[C---:B------:R-:W-:Y:S01]  /*69e0*/  IMAD.X R145, R30.reuse, 0x1, R15, P2 ;  /* 0x000000011e917824 */ /* 0x040fe200010e060f */
[C---:B------:R-:W-:Y:S01]  /*69f0*/  IADD3 RZ, P2, PT, R163.reuse, R12, RZ ;  /* 0x0000000ca3ff7210 */ /* 0x040fe20007f5e0ff */
[C---:B------:R-:W-:Y:S01]  /*6a00*/  IMAD.IADD R146, R163.reuse, 0x1, R3 ;  /* 0x00000001a3927824 */ /* 0x040fe200078e0203 */
[----:B------:R0:W3:Y:S01]  /*6a10*/  @!P0 LDG.E.U8 R238, desc[UR10][R142.64] ;  /* 0x0000000a8eee8981 */ /* 0x0000e2000c1e1100 */
[----:B------:R-:W-:Y:S01]  /*6a20*/  IMAD.X R147, R30, 0x1, R11, P1 ;  /* 0x000000011e937824 */ /* 0x000fe200008e060b */
[----:B------:R-:W-:-:S02]  /*6a30*/  IADD3 RZ, P1, PT, R163, R8, RZ ;  /* 0x00000008a3ff7210 */ /* 0x000fc40007f3e0ff */
[----:B------:R-:W-:Y:S01]  /*6a40*/  PRMT R243, RZ, 0x7610, R243 ;  /* 0x00007610fff37816 */ /* 0x000fe200000000f3 */
[----:B------:R1:W3:Y:S01]  /*6a50*/  @!P0 LDG.E.U8 R234, desc[UR10][R144.64] ;  /* 0x0000000a90ea8981 */ /* 0x0002e2000c1e1100 */
[----:B------:R-:W-:Y:S02]  /*6a60*/  PRMT R237, RZ, 0x7610, R237 ;  /* 0x00007610ffed7816 */ /* 0x000fe400000000ed */
[----:B------:R-:W-:Y:S01]  /*6a70*/  PRMT R236, RZ, 0x7610, R236 ;  /* 0x00007610ffec7816 */ /* 0x000fe200000000ec */
[----:B------:R1:W3:Y:S01]  /*6a80*/  @!P0 LDG.E.U8 R233, desc[UR10][R146.64] ;  /* 0x0000000a92e98981 */ /* 0x0002e2000c1e1100 */
[C---:B0-----:R-:W-:Y:S02]  /*6a90*/  IMAD.IADD R142, R163.reuse, 0x1, R6 ;  /* 0x00000001a38e7824 */ /* 0x041fe400078e0206 */
[----:B------:R-:W-:Y:S02]  /*6aa0*/  IMAD.X R143, R30, 0x1, R17, P3 ;  /* 0x000000011e8f7824 */ /* 0x000fe400018e0611 */
[----:B-1----:R-:W-:-:S02]  /*6ab0*/  IMAD.IADD R144, R163, 0x1, R12 ;  /* 0x00000001a3907824 */ /* 0x002fc400078e020c */
[C---:B------:R-:W-:Y:S01]  /*6ac0*/  IMAD.X R145, R30.reuse, 0x1, R25, P2 ;  /* 0x000000011e917824 */ /* 0x040fe200010e0619 */
[C---:B------:R-:W-:Y:S01]  /*6ad0*/  IADD3 RZ, P2, PT, R163.reuse, R4, RZ ;  /* 0x00000004a3ff7210 */ /* 0x040fe20007f5e0ff */
[C---:B------:R-:W-:Y:S01]  /*6ae0*/  IMAD.IADD R146, R163.reuse, 0x1, R8 ;  /* 0x00000001a3927824 */ /* 0x040fe200078e0208 */
[----:B------:R0:W4:Y:S01]  /*6af0*/  @!P0 LDG.E.U8 R243, desc[UR10][R142.64] ;  /* 0x0000000a8ef38981 */ /* 0x000122000c1e1100 */
[----:B------:R-:W-:Y:S01]  /*6b00*/  IMAD.X R147, R30, 0x1, R21, P1 ;  /* 0x000000011e937824 */ /* 0x000fe200008e0615 */
[----:B------:R-:W-:Y:S02]  /*6b10*/  IADD3 RZ, P1, PT, R163, R2, RZ ;  /* 0x00000002a3ff7210 */ /* 0x000fe40007f3e0ff */
[----:B------:R1:W4:Y:S01]  /*6b20*/  @!P0 LDG.E.U8 R237, desc[UR10][R144.64] ;  /* 0x0000000a90ed8981 */ /* 0x000322000c1e1100 */
[----:B------:R-:W-:Y:S02]  /*6b30*/  PRMT R244, RZ, 0x7610, R244 ;  /* 0x00007610fff47816 */ /* 0x000fe400000000f4 */
[----:B------:R-:W-:Y:S01]  /*6b40*/  PRMT R245, RZ, 0x7610, R245 ;  /* 0x00007610fff57816 */ /* 0x000fe200000000f5 */
[----:B------:R1:W4:Y:S01]  /*6b50*/  @!P0 LDG.E.U8 R236, desc[UR10][R146.64] ;  /* 0x0000000a92ec8981 */ /* 0x000322000c1e1100 */
[----:B0-----:R-:W-:-:S02]  /*6b60*/  LOP3.LUT R142, R188, 0x3, RZ, 0xc0, !PT ;  /* 0x00000003bc8e7812 */ /* 0x001fc400078ec0ff */
[----:B------:R-:W-:Y:S01]  /*6b70*/  SHF.R.U32.HI R143, RZ, 0x2, R188 ;  /* 0x00000002ff8f7819 */ /* 0x000fe200000116bc */
[C---:B-1----:R-:W-:Y:S02]  /*6b80*/  IMAD.IADD R144, R163.reuse, 0x1, R4 ;  /* 0x00000001a3907824 */ /* 0x042fe400078e0204 */
[C---:B------:R-:W-:Y:S02]  /*6b90*/  IMAD.X R145, R30.reuse, 0x1, R13, P2 ;  /* 0x000000011e917824 */ /* 0x040fe400010e060d */
[----:B------:R-:W-:Y:S02]  /*6ba0*/  IMAD.IADD R146, R163, 0x1, R2 ;  /* 0x00000001a3927824 */ /* 0x000fe400078e0202 */
[----:B------:R-:W-:Y:S01]  /*6bb0*/  IMAD.X R147, R30, 0x1, R9, P1 ;  /* 0x000000011e937824 */ /* 0x000fe200008e0609 */
[----:B------:R-:W4:Y:S01]  /*6bc0*/  @!P0 LDG.E.U8 R244, desc[UR10][R144.64] ;  /* 0x0000000a90f48981 */ /* 0x000f22000c1e1100 */
[----:B------:R-:W-:Y:S01]  /*6bd0*/  IMAD R252, R142, 0x88, RZ ;  /* 0x000000888efc7824 */ /* 0x000fe200078e02ff */
[----:B------:R-:W-:-:S02]  /*6be0*/  SGXT.U32 R143, R143, 0x3 ;  /* 0x000000038f8f781a */ /* 0x000fc40000000000 */
[----:B------:R0:W4:Y:S02]  /*6bf0*/  @!P0 LDG.E.U8 R245, desc[UR10][R146.64] ;  /* 0x0000000a92f58981 */ /* 0x000124000c1e1100 */
[----:B------:R-:W-:Y:S02]  /*6c00*/  LOP3.LUT R252, R252, R143, RZ, 0xfc, !PT ;  /* 0x0000008ffcfc7212 */ /* 0x000fe400078efcff */
[----:B------:R-:W-:Y:S04]  /*6c10*/  STL [R1+0x1b8], R161 ;  /* 0x0001b8a101007387 */ /* 0x000fe80000100800 */
[----:B------:R-:W-:Y:S01]  /*6c20*/  STL [R1+0x1bc], R162 ;  /* 0x0001bca201007387 */ /* 0x000fe20000100800 */
[----:B0-----:R-:W-:-:S03]  /*6c30*/  LOP3.LUT R146, R252, 0x8, RZ, 0x3c, !PT ;  /* 0x00000008fc927812 */ /* 0x001fc600078e3cff */
[----:B------:R-:W-:Y:S04]  /*6c40*/  STL [R1+0x1c0], R251 ;  /* 0x0001c0fb01007387 */ /* 0x000fe80000100800 */
[----:B------:R-:W-:Y:S04]  /*6c50*/  STL [R1+0x1c4], R249 ;  /* 0x0001c4f901007387 */ /* 0x000fe80000100800 */
[----:B------:R-:W-:Y:S04]  /*6c60*/  STL [R1+0x1c8], R0 ;  /* 0x0001c80001007387 */ /* 0x000fe80000100800 */
[----:B------:R-:W0:Y:S01]  /*6c70*/  LDS.U8 R0, [R146+UR6+0x40] ;  /* 0x0000400692007984 */ /* 0x000e220008000000 */
[C---:B------:R-:W-:Y:S01]  /*6c80*/  IMAD.SHL.U32 R30, R188.reuse, 0x40, RZ ;  /* 0x00000040bc1e7824 */ /* 0x040fe200078e00ff */
[----:B------:R-:W-:Y:S01]  /*6c90*/  SHF.R.S32.HI R144, RZ, 0x2, R188 ;  /* 0x00000002ff907819 */ /* 0x000fe200000114bc */
[----:B------:R-:W-:Y:S01]  /*6ca0*/  IMAD.SHL.U32 R145, R188, 0x2, RZ ;  /* 0x00000002bc917824 */ /* 0x000fe200078e00ff */
[----:B------:R-:W-:Y:S01]  /*6cb0*/  LOP3.LUT R147, R252, 0x10, RZ, 0x3c, !PT ;  /* 0x00000010fc937812 */ /* 0x000fe200078e3cff */
[----:B------:R-:W-:Y:S01]  /*6cc0*/  LDS.U8 R143, [R146+UR6+0x20] ;  /* 0x00002006928f7984 */ /* 0x000fe20008000000 */
[----:B------:R-:W-:-:S02]  /*6cd0*/  LOP3.LUT R30, R30, 0x400, RZ, 0xc0, !PT ;  /* 0x000004001e1e7812 */ /* 0x000fc400078ec0ff */
[----:B------:R-:W-:Y:S01]  /*6ce0*/  SGXT R144, R144, 0x1 ;  /* 0x000000019090781a */ /* 0x000fe20000000200 */
[----:B------:R-:W-:Y:S02]  /*6cf0*/  STL [R1+0x1cc], R250 ;  /* 0x0001ccfa01007387 */ /* 0x000fe40000100800 */
[----:B------:R-:W-:Y:S01]  /*6d00*/  VIADD R30, R30, UR6 ;  /* 0x000000061e1e7c36 */ /* 0x000fe20008000000 */
[----:B------:R-:W-:Y:S01]  /*6d10*/  LOP3.LUT R188, R188, 0x60, RZ, 0xc0, !PT ;  /* 0x00000060bcbc7812 */ /* 0x000fe200078ec0ff */
[----:B------:R-:W-:Y:S02]  /*6d20*/  STL [R1+0x1d0], R248 ;  /* 0x0001d0f801007387 */ /* 0x000fe40000100800 */
[----:B------:R-:W-:Y:S01]  /*6d30*/  IMAD R30, R142, 0x20, R30 ;  /* 0x000000208e1e7824 */ /* 0x000fe200078e021e */
[----:B------:R-:W-:Y:S01]  /*6d40*/  LOP3.LUT R142, R144, 0x90, RZ, 0xc0, !PT ;  /* 0x00000090908e7812 */ /* 0x000fe200078ec0ff */
[----:B------:R-:W-:Y:S01]  /*6d50*/  STL [R1+0x1d4], R247 ;  /* 0x0001d4f701007387 */ /* 0x000fe20000100800 */
[----:B------:R-:W-:Y:S01]  /*6d60*/  LOP3.LUT R239, R252, 0x18, RZ, 0x3c, !PT ;  /* 0x00000018fcef7812 */ /* 0x000fe200078e3cff */
[----:B------:R-:W-:Y:S01]  /*6d70*/  IMAD R30, R188, 0x8, R30 ;  /* 0x00000008bc1e7824 */ /* 0x000fe200078e021e */
[----:B------:R-:W-:Y:S01]  /*6d80*/  LOP3.LUT R142, R142, 0x10, R145, 0x78, !PT ;  /* 0x000000108e8e7812 */ /* 0x000fe200078e7891 */
[----:B------:R-:W-:Y:S04]  /*6d90*/  STL [R1+0x1d8], R242 ;  /* 0x0001d8f201007387 */ /* 0x000fe80000100800 */
[----:B------:R-:W-:Y:S04]  /*6da0*/  STL [R1+0x1dc], R229 ;  /* 0x0001dce501007387 */ /* 0x000fe80000100800 */
[----:B------:R-:W-:Y:S01]  /*6db0*/  STL [R1+0x1e0], R246 ;  /* 0x0001e0f601007387 */ /* 0x000fe20000100800 */
[----:B------:R-:W-:-:S03]  /*6dc0*/  IMAD.IADD R30, R142, 0x1, R30 ;  /* 0x000000018e1e7824 */ /* 0x000fc600078e021e */
[----:B------:R-:W-:Y:S04]  /*6dd0*/  STL [R1+0x1e4], R241 ;  /* 0x0001e4f101007387 */ /* 0x000fe80000100800 */
[----:B------:R-:W-:Y:S04]  /*6de0*/  STL [R1+0x1e8], R225 ;  /* 0x0001e8e101007387 */ /* 0x000fe80000100800 */
[----:B------:R-:W-:Y:S04]  /*6df0*/  STL [R1+0x1ec], R224 ;  /* 0x0001ece001007387 */ /* 0x000fe80000100800 */
[----:B0-----:R-:W-:Y:S04]  /*6e00*/  STL [R1+0x70], R0 ;  /* 0x0000700001007387 */ /* 0x001fe80000100800 */
[----:B------:R-:W0:Y:S04]  /*6e10*/  LDS.U8 R142, [R146+UR6] ;  /* 0x00000006928e7984 */ /* 0x000e280008000000 */
[----:B------:R-:W-:Y:S04]  /*6e20*/  LDS.U8 R224, [R146+UR6+0x60] ;  /* 0x0000600692e07984 */ /* 0x000fe80008000000 */
[----:B------:R-:W-:Y:S04]  /*6e30*/  LDS.U8 R144, [R146+UR6+0x200] ;  /* 0x0002000692907984 */ /* 0x000fe80008000000 */
[----:B------:R-:W1:Y:S04]  /*6e40*/  LDS.U8 R145, [R146+UR6+0x220] ;  /* 0x0002200692917984 */ /* 0x000e680008000000 */
[----:B------:R-:W-:Y:S04]  /*6e50*/  LDS.U8 R225, [R146+UR6+0x240] ;  /* 0x0002400692e17984 */ /* 0x000fe80008000000 */
[----:B------:R-:W-:Y:S04]  /*6e60*/  LDS.U8 R241, [R146+UR6+0x260] ;  /* 0x0002600692f17984 */ /* 0x000fe80008000000 */
[----:B------:R-:W-:Y:S04]  /*6e70*/  LDS.U8 R188, [R147+UR6] ;  /* 0x0000000693bc7984 */ /* 0x000fe80008000000 */
[----:B------:R-:W-:Y:S04]  /*6e80*/  LDS.U8 R189, [R147+UR6+0x20] ;  /* 0x0000200693bd7984 */ /* 0x000fe80008000000 */
[----:B------:R-:W-:Y:S04]  /*6e90*/  LDS.U8 R247, [R147+UR6+0x40] ;  /* 0x0000400693f77984 */ /* 0x000fe80008000000 */
[----:B------:R-:W-:Y:S04]  /*6ea0*/  LDS.U8 R248, [R147+UR6+0x60] ;  /* 0x0000600693f87984 */ /* 0x000fe80008000000 */
[----:B------:R-:W-:Y:S04]  /*6eb0*/  LDS.U8 R190, [R147+UR6+0x200] ;  /* 0x0002000693be7984 */ /* 0x000fe80008000000 */
[----:B------:R-:W-:Y:S04]  /*6ec0*/  LDS.U8 R191, [R147+UR6+0x220] ;  /* 0x0002200693bf7984 */ /* 0x000fe80008000000 */
        /* <DEDUP_REMOVED lines=11> */
[----:B------:R-:W0:Y:S04]  /*6f80*/  LDS.U8 R147, [R252+UR6+0x20] ;  /* 0x00002006fc937984 */ /* 0x000e280008000000 */
[----:B------:R-:W-:Y:S04]  /*6f90*/  LDS.U8 R246, [R252+UR6+0x40] ;  /* 0x00004006fcf67984 */ /* 0x000fe80008000000 */
[----:B------:R-:W-:Y:S04]  /*6fa0*/  LDS.U8 R229, [R252+UR6+0x60] ;  /* 0x00006006fce57984 */ /* 0x000fe80008000000 */
[----:B------:R-:W-:Y:S04]  /*6fb0*/  LDS.U8 R239, [R252+UR6+0x200] ;  /* 0x00020006fcef7984 */ /* 0x000fe80008000000 */
[----:B------:R-:W0:Y:S04]  /*6fc0*/  LDS.U8 R240, [R252+UR6+0x220] ;  /* 0x00022006fcf07984 */ /* 0x000e280008000000 */
[----:B------:R-:W-:Y:S04]  /*6fd0*/  LDS.U8 R242, [R252+UR6+0x240] ;  /* 0x00024006fcf27984 */ /* 0x000fe80008000000 */
[----:B------:R-:W-:Y:S01]  /*6fe0*/  LDS.U8 R252, [R252+UR6+0x260] ;  /* 0x00026006fcfc7984 */ /* 0x000fe20008000000 */
[----:B------:R-:W-:Y:S06]  /*6ff0*/  BAR.SYNC.DEFER_BLOCKING 0x0 ;  /* 0x0000000000007b1d */ /* 0x000fec0000010000 */
[----:B--2---:R2:W-:Y:S04]  /*7000*/  STS.U8 [R28+UR6+0xe00], R184 ;  /* 0x000e00b81c007988 */ /* 0x0045e80008000006 */
[----:B--2---:R-:W2:Y:S04]  /*7010*/  LDL.LU R184, [R1+0x70] ;  /* 0x0000700001b87983 */ /* 0x004ea80000300800 */
[----:B------:R-:W-:Y:S04]  /*7020*/  STS.U8 [R28+UR6], R31 ;  /* 0x0000001f1c007988 */ /* 0x000fe80008000006 */
[----:B------:R-:W-:Y:S04]  /*7030*/  STS.U8 [R28+UR6+0x100], R33 ;  /* 0x000100211c007988 */ /* 0x000fe80008000006 */
[----:B------:R-:W-:Y:S04]  /*7040*/  STS.U8 [R28+UR6+0x200], R35 ;  /* 0x000200231c007988 */ /* 0x000fe80008000006 */
[----:B------:R-:W-:Y:S04]  /*7050*/  STS.U8 [R28+UR6+0x300], R37 ;  /* 0x000300251c007988 */ /* 0x000fe80008000006 */
[----:B------:R-:W-:Y:S04]  /*7060*/  STS.U8 [R28+UR6+0x400], R39 ;  /* 0x000400271c007988 */ /* 0x000fe80008000006 */
[----:B------:R-:W-:Y:S04]  /*7070*/  STS.U8 [R28+UR6+0x500], R41 ;  /* 0x000500291c007988 */ /* 0x000fe80008000006 */
[----:B------:R-:W-:Y:S04]  /*7080*/  STS.U8 [R28+UR6+0x600], R43 ;  /* 0x0006002b1c007988 */ /* 0x000fe80008000006 */
[----:B------:R0:W-:Y:S04]  /*7090*/  STS.U8 [R28+UR6+0x700], R117 ;  /* 0x000700751c007988 */ /* 0x0001e80008000006 */
[----:B------:R1:W-:Y:S04]  /*70a0*/  STS.U8 [R28+UR6+0x800], R119 ;  /* 0x000800771c007988 */ /* 0x0003e80008000006 */
[----:B------:R-:W-:Y:S04]  /*70b0*/  STS.U8 [R28+UR6+0x900], R149 ;  /* 0x000900951c007988 */ /* 0x000fe80008000006 */
[----:B------:R-:W-:Y:S04]  /*70c0*/  STS.U8 [R28+UR6+0xa00], R151 ;  /* 0x000a00971c007988 */ /* 0x000fe80008000006 */
[----:B------:R-:W-:Y:S04]  /*70d0*/  STS.U8 [R28+UR6+0xb00], R153 ;  /* 0x000b00991c007988 */ /* 0x000fe80008000006 */
[----:B------:R-:W-:Y:S04]  /*70e0*/  STS.U8 [R28+UR6+0xc00], R155 ;  /* 0x000c009b1c007988 */ /* 0x000fe80008000006 */
[----:B------:R-:W-:Y:S04]  /*70f0*/  STS.U8 [R28+UR6+0xd00], R157 ;  /* 0x000d009d1c007988 */ /* 0x000fe80008000006 */
[----:B---3--:R-:W-:Y:S04]  /*7100*/  STS.U8 [R28+UR6+0xf00], R183 ;  /* 0x000f00b71c007988 */ /* 0x008fe80008000006 */
[----:B------:R-:W-:Y:S04]  /*7110*/  STS.U8 [R28+UR6+0x1000], R187 ;  /* 0x001000bb1c007988 */ /* 0x000fe80008000006 */
        /* <DEDUP_REMOVED lines=12> */
[----:B----4-:R-:W-:Y:S04]  /*71e0*/  STS.U8 [R28+UR6+0x1d00], R235 ;  /* 0x001d00eb1c007988 */ /* 0x010fe80008000006 */
        /* <DEDUP_REMOVED lines=33> */
[----:B------:R-:W-:Y:S01]  /*7400*/  STS.U8 [R29+UR6+0x1f80], R245 ;  /* 0x001f80f51d007988 */ /* 0x000fe20008000006 */
[----:B------:R-:W-:Y:S06]  /*7410*/  BAR.SYNC.DEFER_BLOCKING 0x0 ;  /* 0x0000000000007b1d */ /* 0x000fec0000010000 */
[----:B------:R-:W2:Y:S04]  /*7420*/  LDSM.16.M88.4 R40, [R30] ;  /* 0x000000001e28783b */ /* 0x000ea80000000200 */
[----:B------:R-:W2:Y:S04]  /*7430*/  LDSM.16.M88.4 R36, [R30+0x800] ;  /* 0x000800001e24783b */ /* 0x000ea80000000200 */
[----:B------:R-:W2:Y:S04]  /*7440*/  LDSM.16.M88.4 R32, [R30+0x1000] ;  /* 0x001000001e20783b */ /* 0x000ea80000000200 */
[----:B------:R-:W2:Y:S01]  /*7450*/  LDSM.16.M88.4 R28, [R30+0x1800] ;  /* 0x001800001e1c783b */ /* 0x000ea20000000200 */
[----:B0-----:R-:W-:-:S02]  /*7460*/  IMAD R117, R143, 0x100, R142 ;  /* 0x000001008f757824 */ /* 0x001fc400078e028e */
[----:B-1----:R-:W-:Y:S02]  /*7470*/  IMAD R119, R145, 0x100, R144 ;  /* 0x0000010091777824 */ /* 0x002fe400078e0290 */
[----:B---3--:R-:W-:Y:S02]  /*7480*/  IMAD R116, R147, 0x100, R146 ;  /* 0x0000010093747824 */ /* 0x008fe400078e0292 */
[----:B----4-:R-:W-:Y:S01]  /*7490*/  IMAD R118, R240, 0x100, R239 ;  /* 0x00000100f0767824 */ /* 0x010fe200078e02ef */
[----:B------:R-:W-:Y:S02]  /*74a0*/  F2FP.F16.E4M3.UNPACK_B R117, R117 ;  /* 0x00000075ff75723e */ /* 0x000fe400020006ff */
[----:B------:R-:W-:Y:S02]  /*74b0*/  F2FP.F16.E4M3.UNPACK_B R119, R119 ;  /* 0x00000077ff77723e */ /* 0x000fe400020006ff */
[----:B------:R-:W-:Y:S02]  /*74c0*/  F2FP.F16.E4M3.UNPACK_B R116, R116 ;  /* 0x00000074ff74723e */ /* 0x000fe400020006ff */
[----:B------:R-:W-:Y:S01]  /*74d0*/  F2FP.F16.E4M3.UNPACK_B R118, R118 ;  /* 0x00000076ff76723e */ /* 0x000fe200020006ff */
[----:B------:R-:W-:-:S02]  /*74e0*/  IMAD R188, R189, 0x100, R188 ;  /* 0x00000100bdbc7824 */ /* 0x000fc400078e02bc */
[----:B------:R-:W-:Y:S02]  /*74f0*/  IMAD R190, R191, 0x100, R190 ;  /* 0x00000100bfbe7824 */ /* 0x000fe400078e02be */
[----:B------:R-:W-:Y:S02]  /*7500*/  IMAD R192, R193, 0x100, R192 ;  /* 0x00000100c1c07824 */ /* 0x000fe400078e02c0 */
[----:B------:R-:W-:Y:S01]  /*7510*/  IMAD R194, R195, 0x100, R194 ;  /* 0x00000100c3c27824 */ /* 0x000fe200078e02c2 */
[----:B--2---:R-:W-:Y:S02]  /*7520*/  F2FP.F16.E4M3.UNPACK_B R156, R40 ;  /* 0x00000028ff9c723e */ /* 0x004fe400020006ff */
[----:B------:R-:W-:Y:S02]  /*7530*/  F2FP.F16.E4M3.UNPACK_B R157, R41 ;  /* 0x00000029ff9d723e */ /* 0x000fe400020006ff */
[----:B------:R-:W-:Y:S02]  /*7540*/  F2FP.F16.E4M3.UNPACK_B R142, R42 ;  /* 0x0000002aff8e723e */ /* 0x000fe400020006ff */
[----:B------:R-:W-:-:S02]  /*7550*/  F2FP.F16.E4M3.UNPACK_B R143, R43 ;  /* 0x0000002bff8f723e */ /* 0x000fc400020006ff */
[----:B------:R-:W-:Y:S02]  /*7560*/  F2FP.F16.E4M3.UNPACK_B R144, R36 ;  /* 0x00000024ff90723e */ /* 0x000fe400020006ff */
[----:B------:R-:W-:Y:S02]  /*7570*/  F2FP.F16.E4M3.UNPACK_B R145, R37 ;  /* 0x00000025ff91723e */ /* 0x000fe400020006ff */
[----:B------:R-:W-:Y:S02]  /*7580*/  F2FP.F16.E4M3.UNPACK_B R146, R38 ;  /* 0x00000026ff92723e */ /* 0x000fe400020006ff */
        /* <DEDUP_REMOVED lines=8> */
[----:B------:R-:W-:Y:S01]  /*7610*/  F2FP.F16.E4M3.UNPACK_B R155, R31 ;  /* 0x0000001fff9b723e */ /* 0x000fe200020006ff */
[C---:B------:R-:W-:Y:S08]  /*7620*/  HMMA.16816.F32 R104, R116.reuse, R156, R104 ;  /* 0x0000009c7468723c */ /* 0x040ff00000001868 */
[C---:B------:R-:W-:Y:S08]  /*7630*/  HMMA.16816.F32 R100, R116.reuse, R142, R100 ;  /* 0x0000008e7464723c */ /* 0x040ff00000001864 */
[C---:B------:R-:W-:Y:S08]  /*7640*/  HMMA.16816.F32 R96, R116.reuse, R144, R96 ;  /* 0x000000907460723c */ /* 0x040ff00000001860 */
[C---:B------:R-:W-:Y:S08]  /*7650*/  HMMA.16816.F32 R92, R116.reuse, R146, R92 ;  /* 0x00000092745c723c */ /* 0x040ff0000000185c */
[C---:B------:R-:W-:Y:S08]  /*7660*/  HMMA.16816.F32 R88, R116.reuse, R148, R88 ;  /* 0x000000947458723c */ /* 0x040ff00000001858 */
[C---:B------:R-:W-:Y:S08]  /*7670*/  HMMA.16816.F32 R84, R116.reuse, R150, R84 ;  /* 0x000000967454723c */ /* 0x040ff00000001854 */
[C---:B------:R-:W-:Y:S08]  /*7680*/  HMMA.16816.F32 R80, R116.reuse, R152, R80 ;  /* 0x000000987450723c */ /* 0x040ff00000001850 */
[----:B------:R-:W-:Y:S01]  /*7690*/  HMMA.16816.F32 R76, R116, R154, R76 ;  /* 0x0000009a744c723c */ /* 0x000fe2000000184c */
[----:B------:R-:W-:-:S02]  /*76a0*/  F2FP.F16.E4M3.UNPACK_B R116, R188 ;  /* 0x000000bcff74723e */ /* 0x000fc400020006ff */
[----:B------:R-:W-:Y:S02]  /*76b0*/  F2FP.F16.E4M3.UNPACK_B R118, R190 ;  /* 0x000000beff76723e */ /* 0x000fe400020006ff */
[----:B------:R-:W-:Y:S02]  /*76c0*/  F2FP.F16.E4M3.UNPACK_B R117, R192 ;  /* 0x000000c0ff75723e */ /* 0x000fe400020006ff */
[----:B------:R-:W-:-:S07]  /*76d0*/  F2FP.F16.E4M3.UNPACK_B R119, R194 ;  /* 0x000000c2ff77723e */ /* 0x000fce00020006ff */
[----:B------:R-:W-:Y:S01]  /*76e0*/  HMMA.16816.F32 R68, R116, R142, R68 ;  /* 0x0000008e7444723c */ /* 0x000fe20000001844 */
[----:B------:R-:W-:Y:S02]  /*76f0*/  IMAD R142, R224, 0x100, R184 ;  /* 0x00000100e08e7824 */ /* 0x000fe400078e02b8 */
[----:B------:R-:W2:Y:S01]  /*7700*/  LDL.LU R224, [R1+0x1ec] ;  /* 0x0001ec0001e07983 */ /* 0x000ea20000300800 */
[----:B------:R-:W-:-:S03]  /*7710*/  IMAD R143, R241, 0x100, R225 ;  /* 0x00000100f18f7824 */ /* 0x000fc600078e02e1 */
[----:B------:R-:W3:Y:S01]  /*7720*/  LDL.LU R225, [R1+0x1e8] ;  /* 0x0001e80001e17983 */ /* 0x000ee20000300800 */
[----:B------:R-:W-:Y:S01]  /*7730*/  HMMA.16816.F32 R64, R116, R144, R64 ;  /* 0x000000907440723c */ /* 0x000fe20000001840 */
[----:B------:R-:W-:Y:S02]  /*7740*/  IMAD R144, R229, 0x100, R246 ;  /* 0x00000100e5907824 */ /* 0x000fe400078e02f6 */
[----:B------:R-:W4:Y:S01]  /*7750*/  LDL.LU R241, [R1+0x1e4] ;  /* 0x0001e40001f17983 */ /* 0x000f220000300800 */
[----:B------:R-:W-:-:S03]  /*7760*/  IMAD R252, R252, 0x100, R242 ;  /* 0x00000100fcfc7824 */ /* 0x000fc600078e02f2 */
[----:B------:R-:W3:Y:S01]  /*7770*/  LDL.LU R246, [R1+0x1e0] ;  /* 0x0001e00001f67983 */ /* 0x000ee20000300800 */
[C---:B------:R-:W-:Y:S03]  /*7780*/  HMMA.16816.F32 R72, R116.reuse, R156, R72 ;  /* 0x0000009c7448723c */ /* 0x040fe60000001848 */
[----:B------:R-:W3:Y:S04]  /*7790*/  LDL.LU R229, [R1+0x1dc] ;  /* 0x0001dc0001e57983 */ /* 0x000ee80000300800 */
[----:B------:R-:W4:Y:S01]  /*77a0*/  LDL.LU R242, [R1+0x1d8] ;  /* 0x0001d80001f27983 */ /* 0x000f220000300800 */
[C---:B------:R-:W-:Y:S08]  /*77b0*/  HMMA.16816.F32 R60, R116.reuse, R146, R60 ;  /* 0x00000092743c723c */ /* 0x040ff0000000183c */
[C---:B------:R-:W-:Y:S08]  /*77c0*/  HMMA.16816.F32 R56, R116.reuse, R148, R56 ;  /* 0x000000947438723c */ /* 0x040ff00000001838 */
[C---:B------:R-:W-:Y:S08]  /*77d0*/  HMMA.16816.F32 R52, R116.reuse, R150, R52 ;  /* 0x000000967434723c */ /* 0x040ff00000001834 */
[C---:B------:R-:W-:Y:S08]  /*77e0*/  HMMA.16816.F32 R48, R116.reuse, R152, R48 ;  /* 0x000000987430723c */ /* 0x040ff00000001830 */
[----:B------:R-:W-:Y:S01]  /*77f0*/  HMMA.16816.F32 R44, R116, R154, R44 ;  /* 0x0000009a742c723c */ /* 0x000fe2000000182c */
[----:B------:R-:W-:Y:S01]  /*7800*/  F2FP.F16.E4M3.UNPACK_B R117, R142 ;  /* 0x0000008eff75723e */ /* 0x000fe200020006ff */
[----:B------:R-:W-:Y:S01]  /*7810*/  USHF.R.S32.HI UR6, URZ, 0x1f, UR4 ;  /* 0x0000001fff067899 */ /* 0x000fe20008011404 */
[----:B------:R-:W-:Y:S01]  /*7820*/  F2FP.F16.E4M3.UNPACK_B R142, R28.H1 ;  /* 0x0000001cff8e723e */ /* 0x000fe200030006ff */
[----:B------:R-:W-:Y:S01]  /*7830*/  IMAD R28, R248, 0x100, R247 ;  /* 0x00000100f81c7824 */ /* 0x000fe200078e02f7 */
[----:B------:R-:W-:Y:S01]  /*7840*/  F2FP.F16.E4M3.UNPACK_B R116, R144 ;  /* 0x00000090ff74723e */ /* 0x000fe200020006ff */
[----:B------:R-:W4:Y:S01]  /*7850*/  LDL.LU R247, [R1+0x1d4] ;  /* 0x0001d40001f77983 */ /* 0x000f220000300800 */
[----:B------:R-:W-:Y:S01]  /*7860*/  F2FP.F16.E4M3.UNPACK_B R144, R30.H1 ;  /* 0x0000001eff90723e */ /* 0x000fe200030006ff */
[----:B------:R-:W-:Y:S01]  /*7870*/  IMAD R30, R0, 0x100, R250 ;  /* 0x00000100001e7824 */ /* 0x000fe200078e02fa */
[----:B------:R-:W-:Y:S01]  /*7880*/  F2FP.F16.E4M3.UNPACK_B R119, R143 ;  /* 0x0000008fff77723e */ /* 0x000fe200020006ff */
[----:B------:R-:W4:Y:S01]  /*7890*/  LDL.LU R248, [R1+0x1d0] ;  /* 0x0001d00001f87983 */ /* 0x000f220000300800 */
[----:B------:R-:W-:Y:S01]  /*78a0*/  F2FP.F16.E4M3.UNPACK_B R143, R29.H1 ;  /* 0x0000001dff8f723e */ /* 0x000fe200030006ff */
[----:B------:R-:W-:Y:S01]  /*78b0*/  IMAD R29, R251, 0x100, R249 ;  /* 0x00000100fb1d7824 */ /* 0x000fe200078e02f9 */
[----:B------:R-:W-:Y:S01]  /*78c0*/  F2FP.F16.E4M3.UNPACK_B R145, R31.H1 ;  /* 0x0000001fff91723e */ /* 0x000fe200030006ff */
[----:B------:R-:W4:Y:S01]  /*78d0*/  LDL.LU R250, [R1+0x1cc] ;  /* 0x0001cc0001fa7983 */ /* 0x000f220000300800 */
[----:B------:R-:W-:Y:S01]  /*78e0*/  IMAD R31, R161, 0x100, R162 ;  /* 0x00000100a11f7824 */ /* 0x000fe200078e02a2 */
[----:B------:R-:W-:Y:S01]  /*78f0*/  IADD3 R3, P0, PT, R3, UR4, RZ ;  /* 0x0000000403037c10 */ /* 0x000fe2000ff1e0ff */
[----:B------:R-:W0:Y:S01]  /*7900*/  LDC R146, c[0x0][0x3a8] ;  /* 0x0000ea00ff927b82 */ /* 0x000e220000000800 */
[----:B------:R-:W4:Y:S04]  /*7910*/  LDL.LU R0, [R1+0x1c8] ;  /* 0x0001c80001007983 */ /* 0x000f280000300800 */
        /* <DEDUP_REMOVED lines=10> */
[----:B------:R-:W4:Y:S01]  /*79c0*/  LDL.LU R230, [R1+0x34] ;  /* 0x0000340001e67983 */ /* 0x000f220000300800 */
[----:B------:R-:W-:-:S02]  /*79d0*/  IADD3 R4, P1, PT, R4, UR4, RZ ;  /* 0x0000000404047c10 */ /* 0x000fc4000ff3e0ff */
[----:B------:R-:W-:Y:S01]  /*79e0*/  IADD3.X R11, PT, PT, R11, UR6, RZ, P0, !PT ;  /* 0x000000060b0b7c10 */ /* 0x000fe200087fe4ff */
[----:B------:R-:W4:Y:S01]  /*79f0*/  LDL.LU R227, [R1+0x3c] ;  /* 0x00003c0001e37983 */ /* 0x000f220000300800 */
[----:B------:R-:W-:Y:S02]  /*7a00*/  IADD3 R5, P2, PT, R5, UR4, RZ ;  /* 0x0000000405057c10 */ /* 0x000fe4000ff5e0ff */
[----:B------:R-:W-:Y:S01]  /*7a10*/  IADD3 R12, P0, PT, R12, UR4, RZ ;  /* 0x000000040c0c7c10 */ /* 0x000fe2000ff1e0ff */
[----:B------:R-:W4:Y:S01]  /*7a20*/  LDL.LU R222, [R1+0x44] ;  /* 0x0000440001de7983 */ /* 0x000f220000300800 */
[----:B------:R-:W-:Y:S02]  /*7a30*/  IADD3.X R13, PT, PT, R13, UR6, RZ, P1, !PT ;  /* 0x000000060d0d7c10 */ /* 0x000fe40008ffe4ff */
[----:B------:R-:W-:Y:S01]  /*7a40*/  IADD3 R6, P3, PT, R6, UR4, RZ ;  /* 0x0000000406067c10 */ /* 0x000fe2000ff7e0ff */
[----:B------:R-:W4:Y:S01]  /*7a50*/  LDL.LU R220, [R1+0x4c] ;  /* 0x00004c0001dc7983 */ /* 0x000f220000300800 */
[----:B------:R-:W-:-:S02]  /*7a60*/  IADD3 R14, P1, PT, R14, UR4, RZ ;  /* 0x000000040e0e7c10 */ /* 0x000fc4000ff3e0ff */
[----:B------:R-:W-:Y:S01]  /*7a70*/  IADD3 R7, P4, PT, R7, UR4, RZ ;  /* 0x0000000407077c10 */ /* 0x000fe2000ff9e0ff */
[----:B------:R-:W4:Y:S01]  /*7a80*/  LDL.LU R215, [R1+0x54] ;  /* 0x0000540001d77983 */ /* 0x000f220000300800 */
[----:B------:R-:W-:Y:S02]  /*7a90*/  IADD3 R8, P5, PT, R8, UR4, RZ ;  /* 0x0000000408087c10 */ /* 0x000fe4000ffbe0ff */
[----:B------:R-:W-:Y:S01]  /*7aa0*/  IADD3.X R15, PT, PT, R15, UR6, RZ, P2, !PT ;  /* 0x000000060f0f7c10 */ /* 0x000fe200097fe4ff */
[----:B------:R-:W4:Y:S01]  /*7ab0*/  LDL.LU R210, [R1+0x5c] ;  /* 0x00005c0001d27983 */ /* 0x000f220000300800 */
[----:B------:R-:W-:Y:S02]  /*7ac0*/  IADD3.X R25, PT, PT, R25, UR6, RZ, P0, !PT ;  /* 0x0000000619197c10 */ /* 0x000fe400087fe4ff */
[----:B------:R-:W-:Y:S01]  /*7ad0*/  IADD3 R16, P2, PT, R16, UR4, RZ ;  /* 0x0000000410107c10 */ /* 0x000fe2000ff5e0ff */
[----:B------:R-:W4:Y:S01]  /*7ae0*/  LDL.LU R208, [R1+0x64] ;  /* 0x0000640001d07983 */ /* 0x000f220000300800 */
[----:B------:R-:W-:-:S02]  /*7af0*/  IADD3 R26, P0, PT, R26, UR4, RZ ;  /* 0x000000041a1a7c10 */ /* 0x000fc4000ff1e0ff */
[----:B------:R-:W-:Y:S01]  /*7b00*/  IADD3.X R17, PT, PT, R17, UR6, RZ, P3, !PT ;  /* 0x0000000611117c10 */ /* 0x000fe20009ffe4ff */
[----:B------:R-:W4:Y:S01]  /*7b10*/  LDL.LU R203, [R1+0x30] ;  /* 0x0000300001cb7983 */ /* 0x000f220000300800 */
[----:B------:R-:W-:Y:S02]  /*7b20*/  IADD3.X R27, PT, PT, R27, UR6, RZ, P1, !PT ;  /* 0x000000061b1b7c10 */ /* 0x000fe40008ffe4ff */
[----:B------:R-:W-:Y:S01]  /*7b30*/  IADD3 R18, P3, PT, R18, UR4, RZ ;  /* 0x0000000412127c10 */ /* 0x000fe2000ff7e0ff */
[----:B------:R-:W4:Y:S01]  /*7b40*/  LDL.LU R198, [R1+0x6c] ;  /* 0x00006c0001c67983 */ /* 0x000f220000300800 */
[----:B------:R-:W-:Y:S02]  /*7b50*/  IADD3.X R19, PT, PT, R19, UR6, RZ, P4, !PT ;  /* 0x0000000613137c10 */ /* 0x000fe4000a7fe4ff */
[----:B------:R-:W-:Y:S02]  /*7b60*/  IADD3 R108, P1, PT, R108, UR4, RZ ;  /* 0x000000046c6c7c10 */ /* 0x000fe4000ff3e0ff */
[----:B------:R-:W-:-:S02]  /*7b70*/  IADD3 R20, P4, PT, R20, UR4, RZ ;  /* 0x0000000414147c10 */ /* 0x000fc4000ff9e0ff */
[----:B------:R-:W-:Y:S02]  /*7b80*/  IADD3.X R21, PT, PT, R21, UR6, RZ, P5, !PT ;  /* 0x0000000615157c10 */ /* 0x000fe4000affe4ff */
[----:B------:R-:W-:Y:S02]  /*7b90*/  IADD3 R22, P5, PT, R22, UR4, RZ ;  /* 0x0000000416167c10 */ /* 0x000fe4000ffbe0ff */
[----:B------:R-:W-:Y:S02]  /*7ba0*/  IADD3.X R109, PT, PT, R109, UR6, RZ, P2, !PT ;  /* 0x000000066d6d7c10 */ /* 0x000fe400097fe4ff */
[----:B------:R-:W-:Y:S02]  /*7bb0*/  IADD3.X R123, PT, PT, R123, UR6, RZ, P0, !PT ;  /* 0x000000067b7b7c10 */ /* 0x000fe400087fe4ff */
[----:B------:R-:W-:Y:S02]  /*7bc0*/  IADD3 R110, P2, PT, R110, UR4, RZ ;  /* 0x000000046e6e7c10 */ /* 0x000fe4000ff5e0ff */
[----:B------:R-:W-:-:S02]  /*7bd0*/  IADD3 R124, P0, PT, R124, UR4, RZ ;  /* 0x000000047c7c7c10 */ /* 0x000fc4000ff1e0ff */
[----:B------:R-:W-:Y:S02]  /*7be0*/  IADD3.X R111, PT, PT, R111, UR6, RZ, P3, !PT ;  /* 0x000000066f6f7c10 */ /* 0x000fe40009ffe4ff */
[----:B------:R-:W-:Y:S02]  /*7bf0*/  IADD3.X R125, PT, PT, R125, UR6, RZ, P1, !PT ;  /* 0x000000067d7d7c10 */ /* 0x000fe40008ffe4ff */
[----:B------:R-:W-:Y:S02]  /*7c00*/  IADD3 R112, P3, PT, R112, UR4, RZ ;  /* 0x0000000470707c10 */ /* 0x000fe4000ff7e0ff */
        /* <DEDUP_REMOVED lines=43> */
[----:B------:R-:W-:Y:S02]  /*7ec0*/  IADD3.X R201, PT, PT, R201, UR6, RZ, P3, !PT ;  /* 0x00000006c9c97c10 */ /* 0x000fe40009ffe4ff */
[----:B------:R-:W-:-:S02]  /*7ed0*/  IADD3.X R9, PT, PT, R9, UR6, RZ, P6, !PT ;  /* 0x0000000609097c10 */ /* 0x000fc4000b7fe4ff */
[----:B------:R-:W-:Y:S02]  /*7ee0*/  IADD3.X R206, PT, PT, R206, UR6, RZ, P4, !PT ;  /* 0x00000006cece7c10 */ /* 0x000fe4000a7fe4ff */
[----:B------:R-:W-:Y:S02]  /*7ef0*/  IADD3 R10, P6, PT, R10, UR4, RZ ;  /* 0x000000040a0a7c10 */ /* 0x000fe4000ffde0ff */
[----:B------:R-:W-:Y:S02]  /*7f00*/  IADD3.X R211, PT, PT, R211, UR6, RZ, P5, !PT ;  /* 0x00000006d3d37c10 */ /* 0x000fe4000affe4ff */
[----:B------:R-:W-:Y:S02]  /*7f10*/  IADD3.X R23, PT, PT, R23, UR6, RZ, P6, !PT ;  /* 0x0000000617177c10 */ /* 0x000fe4000b7fe4ff */
[----:B------:R-:W-:-:S04]  /*7f20*/  IADD3 R24, P6, PT, R24, UR4, RZ ;  /* 0x0000000418187c10 */ /* 0x000fc8000ffde0ff */
[----:B------:R-:W-:Y:S02]  /*7f30*/  IADD3.X R121, PT, PT, R121, UR6, RZ, P6, !PT ;  /* 0x0000000679797c10 */ /* 0x000fe4000b7fe4ff */
[----:B------:R-:W-:-:S04]  /*7f40*/  IADD3 R122, P6, PT, R122, UR4, RZ ;  /* 0x000000047a7a7c10 */ /* 0x000fc8000ffde0ff */
[----:B------:R-:W-:Y:S02]  /*7f50*/  IADD3.X R135, PT, PT, R135, UR6, RZ, P6, !PT ;  /* 0x0000000687877c10 */ /* 0x000fe4000b7fe4ff */
[----:B--2---:R-:W-:-:S04]  /*7f60*/  IADD3 R224, P1, PT, R224, UR4, RZ ;  /* 0x00000004e0e07c10 */ /* 0x004fc8000ff3e0ff */
[----:B------:R-:W-:Y:S02]  /*7f70*/  IADD3.X R223, PT, PT, R223, UR6, RZ, P1, !PT ;  /* 0x00000006dfdf7c10 */ /* 0x000fe40008ffe4ff */
[----:B---3--:R-:W-:Y:S02]  /*7f80*/  IADD3 R229, P2, PT, R229, UR4, RZ ;  /* 0x00000004e5e57c10 */ /* 0x008fe4000ff5e0ff */
[----:B----4-:R-:W-:Y:S02]  /*7f90*/  IADD3 R242, P3, PT, R242, UR4, RZ ;  /* 0x00000004f2f27c10 */ /* 0x010fe4000ff7e0ff */
[----:B------:R-:W-:Y:S02]  /*7fa0*/  IADD3.X R225, PT, PT, R225, UR6, RZ, P2, !PT ;  /* 0x00000006e1e17c10 */ /* 0x000fe400097fe4ff */
[----:B------:R-:W-:Y:S02]  /*7fb0*/  IADD3.X R241, PT, PT, R241, UR6, RZ, P3, !PT ;  /* 0x00000006f1f17c10 */ /* 0x000fe40009ffe4ff */
[----:B------:R-:W-:-:S04]  /*7fc0*/  IADD3 R136, P6, PT, R136, UR4, RZ ;  /* 0x0000000488887c10 */ /* 0x000fc8000ffde0ff */
[----:B------:R-:W-:Y:S02]  /*7fd0*/  IADD3.X R159, PT, PT, R159, UR6, RZ, P6, !PT ;  /* 0x000000069f9f7c10 */ /* 0x000fe4000b7fe4ff */
[----:B------:R-:W-:Y:S02]  /*7fe0*/  IADD3 R176, P6, PT, R176, UR4, RZ ;  /* 0x00000004b0b07c10 */ /* 0x000fe4000ffde0ff */
[----:B------:R-:W-:-:S04]  /*7ff0*/  IADD3 R247, P4, PT, R247, UR4, RZ ;  /* 0x00000004f7f77c10 */ /* 0x000fc8000ff9e0ff */
[----:B------:R-:W-:Y:S02]  /*8000*/  IADD3.X R246, PT, PT, R246, UR6, RZ, P4, !PT ;  /* 0x00000006f6f67c10 */ /* 0x000fe4000a7fe4ff */
[----:B------:R-:W-:-:S04]  /*8010*/  IADD3 R249, P5, PT, R249, UR4, RZ ;  /* 0x00000004f9f97c10 */ /* 0x000fc8000ffbe0ff */
[----:B------:R-:W-:Y:S02]  /*8020*/  IADD3.X R248, PT, PT, R248, UR6, RZ, P5, !PT ;  /* 0x00000006f8f87c10 */ /* 0x000fe4000affe4ff */
[----:B------:R-:W-:Y:S02]  /*8030*/  IADD3 R187, P0, PT, R187, UR4, RZ ;  /* 0x00000004bbbb7c10 */ /* 0x000fe4000ff1e0ff */
[----:B------:R-:W-:-:S03]  /*8040*/  IADD3 R183, P1, PT, R183, UR4, RZ ;  /* 0x00000004b7b77c10 */ /* 0x000fc6000ff3e0ff */
[----:B------:R1:W-:Y:S01]  /*8050*/  STL [R1+0x4], R187 ;  /* 0x000004bb01007387 */ /* 0x0003e20000100800 */
[----:B------:R-:W-:-:S03]  /*8060*/  IADD3 R184, P2, PT, R184, UR4, RZ ;  /* 0x00000004b8b87c10 */ /* 0x000fc6000ff5e0ff */
[----:B------:R-:W2:Y:S01]  /*8070*/  LDL.LU R196, [R1+0x40] ;  /* 0x0000400001c47983 */ /* 0x000ea20000300800 */
[----:B------:R-:W-:-:S03]  /*8080*/  IADD3 R235, P3, PT, R235, UR4, RZ ;  /* 0x00000004ebeb7c10 */ /* 0x000fc6000ff7e0ff */
[----:B------:R3:W-:Y:S01]  /*8090*/  STL [R1+0xc], R183 ;  /* 0x00000cb701007387 */ /* 0x0007e20000100800 */
[----:B------:R-:W-:Y:S02]  /*80a0*/  IADD3.X R0, PT, PT, R0, UR6, RZ, P0, !PT ;  /* 0x0000000600007c10 */ /* 0x000fe400087fe4ff */
[----:B------:R-:W-:Y:S01]  /*80b0*/  IADD3 R231, P4, PT, R231, UR4, RZ ;  /* 0x00000004e7e77c10 */ /* 0x000fe2000ff9e0ff */
[----:B-1----:R-:W4:Y:S01]  /*80c0*/  LDL.LU R187, [R1+0x50] ;  /* 0x0000500001bb7983 */ /* 0x002f220000300800 */
[----:B------:R-:W-:-:S03]  /*80d0*/  IADD3 R232, P5, PT, R232, UR4, RZ ;  /* 0x00000004e8e87c10 */ /* 0x000fc6000ffbe0ff */
[----:B---3--:R-:W3:Y:S04]  /*80e0*/  LDL.LU R183, [R1+0x58] ;  /* 0x0000580001b77983 */ /* 0x008ee80000300800 */
[----:B------:R1:W-:Y:S04]  /*80f0*/  STL [R1+0x14], R184 ;  /* 0x000014b801007387 */ /* 0x0003e80000100800 */
[----:B-1----:R-:W2:Y:S04]  /*8100*/  LDL.LU R184, [R1+0x60] ;  /* 0x0000600001b87983 */ /* 0x002ea80000300800 */
[----:B------:R-:W-:Y:S04]  /*8110*/  STL [R1+0x1c], R235 ;  /* 0x00001ceb01007387 */ /* 0x000fe80000100800 */
[----:B------:R-:W-:Y:S04]  /*8120*/  STL [R1+0x24], R231 ;  /* 0x000024e701007387 */ /* 0x000fe80000100800 */
[----:B------:R-:W-:Y:S04]  /*8130*/  STL [R1+0x2c], R232 ;  /* 0x00002ce801007387 */ /* 0x000fe80000100800 */
[----:B------:R1:W-:Y:S04]  /*8140*/  STL [R1], R0 ;  /* 0x0000000001007387 */ /* 0x0003e80000100800 */
[----:B-1----:R-:W2:Y:S01]  /*8150*/  LDL.LU R0, [R1+0x1b4] ;  /* 0x0001b40001007983 */ /* 0x002ea20000300800 */
[----:B------:R-:W-:-:S02]  /*8160*/  IADD3.X R175, PT, PT, R175, UR6, RZ, P6, !PT ;  /* 0x00000006afaf7c10 */ /* 0x000fc4000b7fe4ff */
[----:B------:R-:W-:-:S04]  /*8170*/  IADD3 R217, P6, PT, R217, UR4, RZ ;  /* 0x00000004d9d97c10 */ /* 0x000fc8000ffde0ff */
[----:B------:R-:W-:Y:S02]  /*8180*/  IADD3.X R213, PT, PT, R213, UR6, RZ, P6, !PT ;  /* 0x00000006d5d57c10 */ /* 0x000fe4000b7fe4ff */
[----:B------:R-:W-:Y:S02]  /*8190*/  IADD3 R251, P6, PT, R251, UR4, RZ ;  /* 0x00000004fbfb7c10 */ /* 0x000fe4000ffde0ff */
[----:B------:R-:W-:Y:S02]  /*81a0*/  IADD3.X R162, PT, PT, R162, UR6, RZ, P1, !PT ;  /* 0x00000006a2a27c10 */ /* 0x000fe40008ffe4ff */
[----:B------:R-:W-:Y:S02]  /*81b0*/  IADD3.X R250, PT, PT, R250, UR6, RZ, P6, !PT ;  /* 0x00000006fafa7c10 */ /* 0x000fe4000b7fe4ff */
[----:B------:R-:W-:-:S05]  /*81c0*/  IADD3 R230, P6, PT, R230, UR4, RZ ;  /* 0x00000004e6e67c10 */ /* 0x000fca000ffde0ff */
[----:B------:R-:W-:Y:S04]  /*81d0*/  STL [R1+0x34], R230 ;  /* 0x000034e601007387 */ /* 0x000fe80000100800 */
[----:B------:R1:W-:Y:S04]  /*81e0*/  STL [R1+0x8], R162 ;  /* 0x000008a201007387 */ /* 0x0003e80000100800 */
[----:B-1----:R-:W3:Y:S01]  /*81f0*/  LDL.LU R162, [R1+0x1b0] ;  /* 0x0001b00001a27983 */ /* 0x002ee20000300800 */
[----:B------:R-:W-:Y:S02]  /*8200*/  IADD3 R227, P0, PT, R227, UR4, RZ ;  /* 0x00000004e3e37c10 */ /* 0x000fe4000ff1e0ff */
[----:B------:R-:W-:-:S02]  /*8210*/  IADD3.X R161, PT, PT, R161, UR6, RZ, P2, !PT ;  /* 0x00000006a1a17c10 */ /* 0x000fc400097fe4ff */
[----:B------:R-:W-:Y:S01]  /*8220*/  IADD3 R222, P1, PT, R222, UR4, RZ ;  /* 0x00000004dede7c10 */ /* 0x000fe2000ff3e0ff */
[----:B------:R-:W-:Y:S04]  /*8230*/  STL [R1+0x3c], R227 ;  /* 0x00003ce301007387 */ /* 0x000fe80000100800 */
[----:B------:R1:W-:Y:S04]  /*8240*/  STL [R1+0x10], R161 ;  /* 0x000010a101007387 */ /* 0x0003e80000100800 */
[----:B-1----:R-:W4:Y:S04]  /*8250*/  LDL.LU R161, [R1+0x1ac] ;  /* 0x0001ac0001a17983 */ /* 0x002f280000300800 */
[----:B------:R-:W-:Y:S01]  /*8260*/  STL [R1+0x44], R222 ;  /* 0x000044de01007387 */ /* 0x000fe20000100800 */
[----:B------:R-:W-:-:S02]  /*8270*/  IADD3 R220, P2, PT, R220, UR4, RZ ;  /* 0x00000004dcdc7c10 */ /* 0x000fc4000ff5e0ff */
[----:B--2---:R-:W-:-:S05]  /*8280*/  IADD3.X R0, PT, PT, R0, UR6, RZ, P3, !PT ;  /* 0x0000000600007c10 */ /* 0x004fca0009ffe4ff */
[----:B------:R1:W-:Y:S04]  /*8290*/  STL [R1+0x18], R0 ;  /* 0x0000180001007387 */ /* 0x0003e80000100800 */
[----:B-1----:R-:W2:Y:S04]  /*82a0*/  LDL.LU R0, [R1+0x1a8] ;  /* 0x0001a80001007983 */ /* 0x002ea80000300800 */
[----:B------:R-:W-:Y:S01]  /*82b0*/  STL [R1+0x4c], R220 ;  /* 0x00004cdc01007387 */ /* 0x000fe20000100800 */
[----:B---3--:R-:W-:-:S05]  /*82c0*/  IADD3.X R162, PT, PT, R162, UR6, RZ, P4, !PT ;  /* 0x00000006a2a27c10 */ /* 0x008fca000a7fe4ff */
[----:B------:R1:W-:Y:S04]  /*82d0*/  STL [R1+0x20], R162 ;  /* 0x000020a201007387 */ /* 0x0003e80000100800 */
[----:B-1----:R-:W3:Y:S01]  /*82e0*/  LDL.LU R162, [R1+0x1a4] ;  /* 0x0001a40001a27983 */ /* 0x002ee20000300800 */
[----:B------:R-:W-:Y:S02]  /*82f0*/  IADD3 R215, P3, PT, R215, UR4, RZ ;  /* 0x00000004d7d77c10 */ /* 0x000fe4000ff7e0ff */
[----:B------:R-:W-:Y:S02]  /*8300*/  IADD3 R210, P4, PT, R210, UR4, RZ ;  /* 0x00000004d2d27c10 */ /* 0x000fe4000ff9e0ff */
[----:B----4-:R-:W-:Y:S01]  /*8310*/  IADD3.X R161, PT, PT, R161, UR6, RZ, P5, !PT ;  /* 0x00000006a1a17c10 */ /* 0x010fe2000affe4ff */
[----:B------:R-:W-:Y:S01]  /*8320*/  STL [R1+0x54], R215 ;  /* 0x000054d701007387 */ /* 0x000fe20000100800 */
[----:B------:R-:W-:-:S02]  /*8330*/  IADD3 R208, P5, PT, R208, UR4, RZ ;  /* 0x00000004d0d07c10 */ /* 0x000fc4000ffbe0ff */
[----:B------:R-:W-:Y:S01]  /*8340*/  IADD3.X R203, PT, PT, R203, UR6, RZ, P6, !PT ;  /* 0x00000006cbcb7c10 */ /* 0x000fe2000b7fe4ff */
[----:B------:R1:W-:Y:S04]  /*8350*/  STL [R1+0x28], R161 ;  /* 0x000028a101007387 */ /* 0x0003e80000100800 */
[----:B-1----:R-:W4:Y:S04]  /*8360*/  LDL.LU R161, [R1+0x1a0] ;  /* 0x0001a00001a17983 */ /* 0x002f280000300800 */
[----:B------:R-:W-:Y:S04]  /*8370*/  STL [R1+0x5c], R210 ;  /* 0x00005cd201007387 */ /* 0x000fe80000100800 */
[----:B------:R-:W-:Y:S01]  /*8380*/  STL [R1+0x64], R208 ;  /* 0x000064d001007387 */ /* 0x000fe20000100800 */
[----:B------:R-:W-:-:S02]  /*8390*/  IADD3 R198, P6, PT, R198, UR4, RZ ;  /* 0x00000004c6c67c10 */ /* 0x000fc4000ffde0ff */
[----:B--2---:R-:W-:-:S05]  /*83a0*/  IADD3.X R0, PT, PT, R0, UR6, RZ, P0, !PT ;  /* 0x0000000600007c10 */ /* 0x004fca00087fe4ff */
[----:B------:R1:W-:Y:S04]  /*83b0*/  STL [R1+0x38], R0 ;  /* 0x0000380001007387 */ /* 0x0003e80000100800 */
[----:B------:R-:W-:Y:S04]  /*83c0*/  STL [R1+0x30], R203 ;  /* 0x000030cb01007387 */ /* 0x000fe80000100800 */
[----:B-1----:R-:W2:Y:S04]  /*83d0*/  LDL.LU R0, [R1+0x19c] ;  /* 0x00019c0001007983 */ /* 0x002ea80000300800 */
[----:B------:R-:W-:Y:S01]  /*83e0*/  STL [R1+0x6c], R198 ;  /* 0x00006cc601007387 */ /* 0x000fe20000100800 */
[----:B---3--:R-:W-:-:S05]  /*83f0*/  IADD3.X R162, PT, PT, R162, UR6, RZ, P2, !PT ;  /* 0x00000006a2a27c10 */ /* 0x008fca00097fe4ff */
[----:B------:R1:W-:Y:S04]  /*8400*/  STL [R1+0x48], R162 ;  /* 0x000048a201007387 */ /* 0x0003e80000100800 */
[----:B-1----:R-:W3:Y:S01]  /*8410*/  LDL.LU R162, [R1+0x198] ;  /* 0x0001980001a27983 */ /* 0x002ee20000300800 */
[----:B------:R-:W-:Y:S02]  /*8420*/  IADD3.X R196, PT, PT, R196, UR6, RZ, P1, !PT ;  /* 0x00000006c4c47c10 */ /* 0x000fe40008ffe4ff */
[----:B------:R-:W-:Y:S02]  /*8430*/  IADD3.X R187, PT, PT, R187, UR6, RZ, P3, !PT ;  /* 0x00000006bbbb7c10 */ /* 0x000fe40009ffe4ff */
[----:B------:R-:W-:Y:S01]  /*8440*/  IADD3.X R183, PT, PT, R183, UR6, RZ, P4, !PT ;  /* 0x00000006b7b77c10 */ /* 0x000fe2000a7fe4ff */
[----:B------:R-:W-:Y:S01]  /*8450*/  STL [R1+0x40], R196 ;  /* 0x000040c401007387 */ /* 0x000fe20000100800 */
[----:B------:R-:W-:-:S02]  /*8460*/  F2FP.F16.E4M3.UNPACK_B R118, R252 ;  /* 0x000000fcff76723e */ /* 0x000fc400020006ff */
[----:B------:R-:W-:Y:S01]  /*8470*/  F2FP.F16.E4M3.UNPACK_B R40, R40.H1 ;  /* 0x00000028ff28723e */ /* 0x000fe200030006ff */
[----:B------:R-:W-:Y:S01]  /*8480*/  STL [R1+0x50], R187 ;  /* 0x000050bb01007387 */ /* 0x000fe20000100800 */
[----:B------:R-:W-:Y:S02]  /*8490*/  F2FP.F16.E4M3.UNPACK_B R41, R41.H1 ;  /* 0x00000029ff29723e */ /* 0x000fe400030006ff */
[----:B------:R-:W-:Y:S02]  /*84a0*/  F2FP.F16.E4M3.UNPACK_B R42, R42.H1 ;  /* 0x0000002aff2a723e */ /* 0x000fe400030006ff */
[----:B------:R-:W-:Y:S02]  /*84b0*/  F2FP.F16.E4M3.UNPACK_B R43, R43.H1 ;  /* 0x0000002bff2b723e */ /* 0x000fe400030006ff */
[----:B------:R-:W-:Y:S02]  /*84c0*/  F2FP.F16.E4M3.UNPACK_B R36, R36.H1 ;  /* 0x00000024ff24723e */ /* 0x000fe400030006ff */
[----:B------:R-:W-:-:S02]  /*84d0*/  F2FP.F16.E4M3.UNPACK_B R37, R37.H1 ;  /* 0x00000025ff25723e */ /* 0x000fc400030006ff */
[----:B------:R-:W-:Y:S02]  /*84e0*/  F2FP.F16.E4M3.UNPACK_B R38, R38.H1 ;  /* 0x00000026ff26723e */ /* 0x000fe400030006ff */
[----:B------:R-:W-:Y:S02]  /*84f0*/  F2FP.F16.E4M3.UNPACK_B R39, R39.H1 ;  /* 0x00000027ff27723e */ /* 0x000fe400030006ff */
[----:B------:R-:W-:Y:S02]  /*8500*/  F2FP.F16.E4M3.UNPACK_B R32, R32.H1 ;  /* 0x00000020ff20723e */ /* 0x000fe400030006ff */
[----:B------:R-:W-:Y:S02]  /*8510*/  F2FP.F16.E4M3.UNPACK_B R33, R33.H1 ;  /* 0x00000021ff21723e */ /* 0x000fe400030006ff */
[----:B------:R-:W-:Y:S02]  /*8520*/  F2FP.F16.E4M3.UNPACK_B R34, R34.H1 ;  /* 0x00000022ff22723e */ /* 0x000fe400030006ff */
[----:B------:R-:W-:-:S02]  /*8530*/  F2FP.F16.E4M3.UNPACK_B R35, R35.H1 ;  /* 0x00000023ff23723e */ /* 0x000fc400030006ff */
[----:B------:R-:W-:Y:S02]  /*8540*/  F2FP.F16.E4M3.UNPACK_B R28, R28 ;  /* 0x0000001cff1c723e */ /* 0x000fe400020006ff */
[----:B------:R-:W-:Y:S02]  /*8550*/  F2FP.F16.E4M3.UNPACK_B R30, R30 ;  /* 0x0000001eff1e723e */ /* 0x000fe400020006ff */
[----:B------:R-:W-:Y:S02]  /*8560*/  F2FP.F16.E4M3.UNPACK_B R29, R29 ;  /* 0x0000001dff1d723e */ /* 0x000fe400020006ff */
[----:B------:R-:W-:Y:S02]  /*8570*/  F2FP.F16.E4M3.UNPACK_B R31, R31 ;  /* 0x0000001fff1f723e */ /* 0x000fe400020006ff */
[----:B------:R-:W-:Y:S01]  /*8580*/  IADD3.X R184, PT, PT, R184, UR6, RZ, P5, !PT ;  /* 0x00000006b8b87c10 */ /* 0x000fe2000affe4ff */
[----:B------:R-:W-:Y:S01]  /*8590*/  HMMA.16816.F32 R104, R116, R40, R104 ;  /* 0x000000287468723c */ /* 0x000fe20000001868 */
[----:B------:R-:W-:-:S07]  /*85a0*/  UIADD3 UR5, UPT, UPT, UR5, -0x1, URZ ;  /* 0xffffffff05057890 */ /* 0x000fce000fffe0ff */
[----:B------:R-:W-:Y:S01]  /*85b0*/  HMMA.16816.F32 R100, R116, R42, R100 ;  /* 0x0000002a7464723c */ /* 0x000fe20000001864 */
[----:B------:R-:W-:-:S07]  /*85c0*/  UISETP.NE.U32.AND UP0, UPT, UR5, URZ, UPT ;  /* 0x000000ff0500728c */ /* 0x000fce000bf05070 */
[C---:B------:R-:W-:Y:S08]  /*85d0*/  HMMA.16816.F32 R96, R116.reuse, R36, R96 ;  /* 0x000000247460723c */ /* 0x040ff00000001860 */
[C---:B------:R-:W-:Y:S08]  /*85e0*/  HMMA.16816.F32 R92, R116.reuse, R38, R92 ;  /* 0x00000026745c723c */ /* 0x040ff0000000185c */
[C---:B------:R-:W-:Y:S08]  /*85f0*/  HMMA.16816.F32 R88, R116.reuse, R32, R88 ;  /* 0x000000207458723c */ /* 0x040ff00000001858 */
[C---:B------:R-:W-:Y:S08]  /*8600*/  HMMA.16816.F32 R84, R116.reuse, R34, R84 ;  /* 0x000000227454723c */ /* 0x040ff00000001854 */
[C---:B------:R-:W-:Y:S08]  /*8610*/  HMMA.16816.F32 R80, R116.reuse, R142, R80 ;  /* 0x0000008e7450723c */ /* 0x040ff00000001850 */
[----:B------:R-:W-:Y:S08]  /*8620*/  HMMA.16816.F32 R76, R116, R144, R76 ;  /* 0x00000090744c723c */ /* 0x000ff0000000184c */
        /* <DEDUP_REMOVED lines=8> */
[----:B0-----:R-:W-:-:S05]  /*86b0*/  IMAD.SHL.U32 R146, R146, 0x20, RZ ;  /* 0x0000002092927824 */ /* 0x001fca00078e00ff */
[----:B----4-:R-:W-:Y:S01]  /*86c0*/  IADD3 R161, P0, PT, R146, R161, RZ ;  /* 0x000000a192a17210 */ /* 0x010fe20007f1e0ff */
[----:B------:R-:W-:Y:S01]  /*86d0*/  UIADD3 UR8, UPT, UPT, UR8, -0x20, URZ ;  /* 0xffffffe008087890 */ /* 0x000fe2000fffe0ff */
[----:B--2---:R-:W-:-:S05]  /*86e0*/  IADD3.X R0, PT, PT, R0, UR6, RZ, P6, !PT ;  /* 0x0000000600007c10 */ /* 0x004fca000b7fe4ff */
[----:B------:R0:W-:Y:S04]  /*86f0*/  STL [R1+0x68], R0 ;  /* 0x0000680001007387 */ /* 0x0001e80000100800 */
[----:B------:R1:W-:Y:S04]  /*8700*/  STL [R1+0x58], R183 ;  /* 0x000058b701007387 */ /* 0x0003e80000100800 */
[----:B0-----:R1:W5:Y:S04]  /*8710*/  LDL.LU R0, [R1+0x194] ;  /* 0x0001940001007983 */ /* 0x0013680000300800 */
[----:B------:R1:W-:Y:S01]  /*8720*/  STL [R1+0x60], R184 ;  /* 0x000060b801007387 */ /* 0x0003e20000100800 */
[----:B---3--:R-:W-:Y:S01]  /*8730*/  LEA.HI.X.SX32 R162, R146, R162, 0x1, P0 ;  /* 0x000000a292a27211 */ /* 0x008fe200000f0eff */
[----:B-1----:R-:W-:Y:S06]  /*8740*/  BRA.U UP0, `(.L_x_2) ;  /* 0xffffffcd000c7547 */ /* 0x002fec000b83ffff */
.L_x_1:
[----:B------:R-:W2:Y:S01]  /*8750*/  LDL.LU R28, [R1+0x190] ;  /* 0x00019000011c7983 */ /* 0x000ea20000300800 */
[----:B------:R-:W-:Y:S01]  /*8760*/  F2FP.SATFINITE.E4M3.F32.PACK_AB_MERGE_C R104, R105, R104, RZ ;  /* 0x000000686968723e */ /* 0x000fe200048070ff */
[----:B------:R-:W1:Y:S01]  /*8770*/  LDCU.128 UR12, c[0x0][0x390] ;  /* 0x00007200ff0c77ac */ /* 0x000e620008000c00 */
[----:B------:R-:W-:Y:S01]  /*8780*/  F2FP.SATFINITE.E4M3.F32.PACK_AB_MERGE_C R100, R101, R100, RZ ;  /* 0x000000646564723e */ /* 0x000fe200048070ff */
[----:B0-----:R-:W0:Y:S01]  /*8790*/  S2R R12, SR_TID.X ;  /* 0x00000000000c7919 */ /* 0x001e220000002100 */
[----:B------:R-:W-:Y:S02]  /*87a0*/  F2FP.SATFINITE.E4M3.F32.PACK_AB_MERGE_C R96, R97, R96, RZ ;  /* 0x000000606160723e */ /* 0x000fe400048070ff */
[----:B------:R-:W-:Y:S01]  /*87b0*/  LOP3.LUT R104, R104, 0xffff, RZ, 0xc0, !PT ;  /* 0x0000ffff68687812 */ /* 0x000fe200078ec0ff */
[----:B------:R-:W1:Y:S01]  /*87c0*/  LDL.LU R34, [R1+0xac] ;  /* 0x0000ac0001227983 */ /* 0x000e620000300800 */
[----:B------:R-:W-:Y:S02]  /*87d0*/  LOP3.LUT R15, R100, 0xffff, RZ, 0xc0, !PT ;  /* 0x0000ffff640f7812 */ /* 0x000fe400078ec0ff */
[----:B------:R-:W-:-:S02]  /*87e0*/  LOP3.LUT R17, R96, 0xffff, RZ, 0xc0, !PT ;  /* 0x0000ffff60117812 */ /* 0x000fc400078ec0ff */
[----:B------:R-:W-:Y:S02]  /*87f0*/  F2FP.SATFINITE.E4M3.F32.PACK_AB_MERGE_C R56, R57, R56, RZ ;  /* 0x000000383938723e */ /* 0x000fe400048070ff */
[----:B------:R-:W-:Y:S02]  /*8800*/  F2FP.SATFINITE.E4M3.F32.PACK_AB_MERGE_C R52, R53, R52, RZ ;  /* 0x000000343534723e */ /* 0x000fe400048070ff */
[----:B------:R-:W-:Y:S02]  /*8810*/  F2FP.SATFINITE.E4M3.F32.PACK_AB_MERGE_C R48, R49, R48, RZ ;  /* 0x000000303130723e */ /* 0x000fe400048070ff */
[----:B-----5:R-:W-:Y:S02]  /*8820*/  PRMT R4, R17, 0x3340, R0 ;  /* 0x0000334011047816 */ /* 0x020fe40000000000 */
[----:B------:R-:W-:Y:S02]  /*8830*/  PRMT R3, R104, 0x3340, R15 ;  /* 0x0000334068037816 */ /* 0x000fe4000000000f */
[----:B------:R-:W-:-:S02]  /*8840*/  LOP3.LUT R57, R48, 0xffff, RZ, 0xc0, !PT ;  /* 0x0000ffff30397812 */ /* 0x000fc400078ec0ff */
[----:B------:R-:W-:Y:S02]  /*8850*/  LOP3.LUT R56, R56, 0xffff, RZ, 0xc0, !PT ;  /* 0x0000ffff38387812 */ /* 0x000fe400078ec0ff */
[----:B------:R-:W-:Y:S02]  /*8860*/  LOP3.LUT R53, R52, 0xffff, RZ, 0xc0, !PT ;  /* 0x0000ffff34357812 */ /* 0x000fe400078ec0ff */
[----:B------:R-:W-:Y:S02]  /*8870*/  F2FP.SATFINITE.E4M3.F32.PACK_AB_MERGE_C R72, R73, R72, RZ ;  /* 0x000000484948723e */ /* 0x000fe400048070ff */
[----:B------:R-:W-:Y:S02]  /*8880*/  F2FP.SATFINITE.E4M3.F32.PACK_AB_MERGE_C R68, R69, R68, RZ ;  /* 0x000000444544723e */ /* 0x000fe400048070ff */
[----:B------:R-:W-:Y:S02]  /*8890*/  F2FP.SATFINITE.E4M3.F32.PACK_AB_MERGE_C R64, R65, R64, RZ ;  /* 0x000000404140723e */ /* 0x000fe400048070ff */
[----:B------:R-:W-:Y:S01]  /*88a0*/  PRMT R11, R3, 0x5410, R4 ;  /* 0x00005410030b7816 */ /* 0x000fe20000000004 */
[C---:B0-----:R-:W-:Y:S01]  /*88b0*/  IMAD.SHL.U32 R2, R12.reuse, 0x4, RZ ;  /* 0x000000040c027824 */ /* 0x041fe200078e00ff */
[----:B------:R-:W-:-:S02]  /*88c0*/  LOP3.LUT R9, R12, 0x60, RZ, 0xc0, !PT ;  /* 0x000000600c097812 */ /* 0x000fc400078ec0ff */
[----:B------:R-:W-:Y:S02]  /*88d0*/  PRMT R3, R57, 0x3340, R0 ;  /* 0x0000334039037816 */ /* 0x000fe40000000000 */
[----:B------:R-:W-:Y:S02]  /*88e0*/  LOP3.LUT R2, R2, 0x38, RZ, 0xc0, !PT ;  /* 0x0000003802027812 */ /* 0x000fe400078ec0ff */
[----:B------:R-:W-:Y:S02]  /*88f0*/  F2FP.SATFINITE.E4M3.F32.PACK_AB_MERGE_C R44, R45, R44, RZ ;  /* 0x0000002c2d2c723e */ /* 0x000fe400048070ff */
[----:B------:R-:W-:Y:S01]  /*8900*/  LOP3.LUT R72, R72, 0xffff, RZ, 0xc0, !PT ;  /* 0x0000ffff48487812 */ /* 0x000fe200078ec0ff */
[----:B------:R-:W-:Y:S01]  /*8910*/  IMAD R8, R9, 0x10, R2 ;  /* 0x0000001009087824 */ /* 0x000fe200078e0202 */
[----:B------:R-:W-:Y:S02]  /*8920*/  PRMT R2, R56, 0x3340, R53 ;  /* 0x0000334038027816 */ /* 0x000fe40000000035 */
[----:B------:R-:W-:-:S02]  /*8930*/  LOP3.LUT R45, R68, 0xffff, RZ, 0xc0, !PT ;  /* 0x0000ffff442d7812 */ /* 0x000fc400078ec0ff */
[----:B------:R-:W-:Y:S02]  /*8940*/  LOP3.LUT R49, R64, 0xffff, RZ, 0xc0, !PT ;  /* 0x0000ffff40317812 */ /* 0x000fe400078ec0ff */
[----:B------:R-:W-:Y:S02]  /*8950*/  F2FP.SATFINITE.E4M3.F32.PACK_AB_MERGE_C R74, R75, R74, RZ ;  /* 0x0000004a4b4a723e */ /* 0x000fe400048070ff */
[----:B------:R-:W-:Y:S02]  /*8960*/  F2FP.SATFINITE.E4M3.F32.PACK_AB_MERGE_C R70, R71, R70, RZ ;  /* 0x000000464746723e */ /* 0x000fe400048070ff */
[----:B------:R-:W-:Y:S02]  /*8970*/  F2FP.SATFINITE.E4M3.F32.PACK_AB_MERGE_C R66, R67, R66, RZ ;  /* 0x000000424342723e */ /* 0x000fe400048070ff */
[----:B------:R-:W-:Y:S02]  /*8980*/  PRMT R21, R2, 0x5410, R3 ;  /* 0x0000541002157816 */ /* 0x000fe40000000003 */
[----:B------:R-:W-:-:S02]  /*8990*/  SHF.R.S32.HI R2, RZ, 0x4, R12 ;  /* 0x00000004ff027819 */ /* 0x000fc4000001140c */
[----:B------:R-:W-:Y:S02]  /*89a0*/  F2FP.SATFINITE.E4M3.F32.PACK_AB_MERGE_C R50, R51, R50, RZ ;  /* 0x000000323332723e */ /* 0x000fe400048070ff */
[----:B------:R-:W-:Y:S02]  /*89b0*/  F2FP.SATFINITE.E4M3.F32.PACK_AB_MERGE_C R46, R47, R46, RZ ;  /* 0x0000002e2f2e723e */ /* 0x000fe400048070ff */
[----:B------:R-:W-:Y:S02]  /*89c0*/  PRMT R10, R49, 0x3340, R0 ;  /* 0x00003340310a7816 */ /* 0x000fe40000000000 */
[----:B------:R-:W-:Y:S02]  /*89d0*/  PRMT R7, R72, 0x3340, R45 ;  /* 0x0000334048077816 */ /* 0x000fe4000000002d */
[----:B------:R-:W-:Y:S02]  /*89e0*/  LOP3.LUT R74, R74, 0xffff, RZ, 0xc0, !PT ;  /* 0x0000ffff4a4a7812 */ /* 0x000fe400078ec0ff */
[----:B------:R-:W-:-:S02]  /*89f0*/  LOP3.LUT R47, R70, 0xffff, RZ, 0xc0, !PT ;  /* 0x0000ffff462f7812 */ /* 0x000fc400078ec0ff */
[----:B------:R-:W-:Y:S02]  /*8a00*/  LOP3.LUT R51, R66, 0xffff, RZ, 0xc0, !PT ;  /* 0x0000ffff42337812 */ /* 0x000fe400078ec0ff */
[----:B------:R-:W-:Y:S02]  /*8a10*/  SGXT R2, R2, 0x1 ;  /* 0x000000010202781a */ /* 0x000fe40000000200 */
[----:B------:R-:W-:Y:S02]  /*8a20*/  PRMT R19, R7, 0x5410, R10 ;  /* 0x0000541007137816 */ /* 0x000fe4000000000a */
[----:B------:R-:W-:Y:S02]  /*8a30*/  PRMT R10, R51, 0x3340, R0 ;  /* 0x00003340330a7816 */ /* 0x000fe40000000000 */
[----:B------:R-:W-:Y:S02]  /*8a40*/  PRMT R9, R74, 0x3340, R47 ;  /* 0x000033404a097816 */ /* 0x000fe4000000002f */
[----:B------:R-:W-:-:S02]  /*8a50*/  LOP3.LUT R2, R2, 0x840, RZ, 0xc0, !PT ;  /* 0x0000084002027812 */ /* 0x000fc400078ec0ff */
[----:B------:R-:W-:Y:S02]  /*8a60*/  PRMT R35, R9, 0x5410, R10 ;  /* 0x0000541009237816 */ /* 0x000fe4000000000a */
[----:B------:R-:W-:Y:S02]  /*8a70*/  F2FP.SATFINITE.E4M3.F32.PACK_AB_MERGE_C R88, R89, R88, RZ ;  /* 0x000000585958723e */ /* 0x000fe400048070ff */
[----:B------:R-:W-:Y:S02]  /*8a80*/  F2FP.SATFINITE.E4M3.F32.PACK_AB_MERGE_C R84, R85, R84, RZ ;  /* 0x000000545554723e */ /* 0x000fe400048070ff */
[----:B------:R-:W-:Y:S02]  /*8a90*/  F2FP.SATFINITE.E4M3.F32.PACK_AB_MERGE_C R80, R81, R80, RZ ;  /* 0x000000505150723e */ /* 0x000fe400048070ff */
[----:B------:R-:W-:Y:S02]  /*8aa0*/  LOP3.LUT R88, R88, 0xffff, RZ, 0xc0, !PT ;  /* 0x0000ffff58587812 */ /* 0x000fe400078ec0ff */
[----:B------:R-:W-:-:S02]  /*8ab0*/  LOP3.LUT R23, R84, 0xffff, RZ, 0xc0, !PT ;  /* 0x0000ffff54177812 */ /* 0x000fc400078ec0ff */
[----:B------:R-:W-:Y:S02]  /*8ac0*/  LOP3.LUT R25, R80, 0xffff, RZ, 0xc0, !PT ;  /* 0x0000ffff50197812 */ /* 0x000fe400078ec0ff */
[----:B------:R-:W-:Y:S02]  /*8ad0*/  F2FP.SATFINITE.E4M3.F32.PACK_AB_MERGE_C R106, R107, R106, RZ ;  /* 0x0000006a6b6a723e */ /* 0x000fe400048070ff */
[----:B------:R-:W-:Y:S02]  /*8ae0*/  F2FP.SATFINITE.E4M3.F32.PACK_AB_MERGE_C R102, R103, R102, RZ ;  /* 0x000000666766723e */ /* 0x000fe400048070ff */
[----:B------:R-:W-:Y:S02]  /*8af0*/  F2FP.SATFINITE.E4M3.F32.PACK_AB_MERGE_C R98, R99, R98, RZ ;  /* 0x000000626362723e */ /* 0x000fe400048070ff */
[----:B------:R-:W-:Y:S02]  /*8b00*/  F2FP.SATFINITE.E4M3.F32.PACK_AB_MERGE_C R90, R91, R90, RZ ;  /* 0x0000005a5b5a723e */ /* 0x000fe400048070ff */
[----:B------:R-:W-:-:S02]  /*8b10*/  F2FP.SATFINITE.E4M3.F32.PACK_AB_MERGE_C R86, R87, R86, RZ ;  /* 0x000000565756723e */ /* 0x000fc400048070ff */
[----:B------:R-:W-:Y:S02]  /*8b20*/  F2FP.SATFINITE.E4M3.F32.PACK_AB_MERGE_C R82, R83, R82, RZ ;  /* 0x000000525352723e */ /* 0x000fe400048070ff */
[----:B------:R-:W-:Y:S02]  /*8b30*/  PRMT R6, R25, 0x3340, R0 ;  /* 0x0000334019067816 */ /* 0x000fe40000000000 */
[----:B------:R-:W-:Y:S02]  /*8b40*/  PRMT R5, R88, 0x3340, R23 ;  /* 0x0000334058057816 */ /* 0x000fe40000000017 */
[----:B------:R-:W-:Y:S02]  /*8b50*/  LOP3.LUT R106, R106, 0xffff, RZ, 0xc0, !PT ;  /* 0x0000ffff6a6a7812 */ /* 0x000fe400078ec0ff */
[----:B------:R-:W-:Y:S02]  /*8b60*/  LOP3.LUT R31, R102, 0xffff, RZ, 0xc0, !PT ;  /* 0x0000ffff661f7812 */ /* 0x000fe400078ec0ff */
[----:B------:R-:W-:-:S02]  /*8b70*/  LOP3.LUT R33, R98, 0xffff, RZ, 0xc0, !PT ;  /* 0x0000ffff62217812 */ /* 0x000fc400078ec0ff */
[----:B------:R-:W-:Y:S02]  /*8b80*/  LOP3.LUT R90, R90, 0xffff, RZ, 0xc0, !PT ;  /* 0x0000ffff5a5a7812 */ /* 0x000fe400078ec0ff */
[----:B------:R-:W-:Y:S02]  /*8b90*/  LOP3.LUT R41, R86, 0xffff, RZ, 0xc0, !PT ;  /* 0x0000ffff56297812 */ /* 0x000fe400078ec0ff */
[----:B------:R-:W-:Y:S02]  /*8ba0*/  LOP3.LUT R43, R82, 0xffff, RZ, 0xc0, !PT ;  /* 0x0000ffff522b7812 */ /* 0x000fe400078ec0ff */
[----:B------:R-:W-:Y:S02]  /*8bb0*/  PRMT R13, R5, 0x5410, R6 ;  /* 0x00005410050d7816 */ /* 0x000fe40000000006 */
[--C-:B------:R-:W-:Y:S02]  /*8bc0*/  PRMT R5, R33, 0x3340, R0.reuse ;  /* 0x0000334021057816 */ /* 0x100fe40000000000 */
[----:B------:R-:W-:-:S02]  /*8bd0*/  PRMT R7, R43, 0x3340, R0 ;  /* 0x000033402b077816 */ /* 0x000fc40000000000 */
[----:B------:R-:W-:Y:S02]  /*8be0*/  PRMT R4, R106, 0x3340, R31 ;  /* 0x000033406a047816 */ /* 0x000fe4000000001f */
[----:B------:R-:W-:Y:S02]  /*8bf0*/  PRMT R6, R90, 0x3340, R41 ;  /* 0x000033405a067816 */ /* 0x000fe40000000029 */
[----:B------:R-:W-:Y:S02]  /*8c00*/  F2FP.SATFINITE.E4M3.F32.PACK_AB_MERGE_C R58, R59, R58, RZ ;  /* 0x0000003a3b3a723e */ /* 0x000fe400048070ff */
[----:B------:R-:W-:Y:S02]  /*8c10*/  F2FP.SATFINITE.E4M3.F32.PACK_AB_MERGE_C R54, R55, R54, RZ ;  /* 0x000000363736723e */ /* 0x000fe400048070ff */
[----:B------:R-:W-:Y:S01]  /*8c20*/  PRMT R27, R4, 0x5410, R5 ;  /* 0x00005410041b7816 */ /* 0x000fe20000000005 */
[----:B------:R-:W-:Y:S01]  /*8c30*/  IMAD.SHL.U32 R5, R12, 0x200, RZ ;  /* 0x000002000c057824 */ /* 0x000fe200078e00ff */
[----:B------:R-:W-:Y:S01]  /*8c40*/  PRMT R29, R6, 0x5410, R7 ;  /* 0x00005410061d7816 */ /* 0x000fe20000000007 */
[----:B------:R-:W-:Y:S01]  /*8c50*/  IMAD.SHL.U32 R7, R12, 0x8, RZ ;  /* 0x000000080c077824 */ /* 0x000fe200078e00ff */
[----:B------:R-:W-:Y:S01]  /*8c60*/  LOP3.LUT R58, R58, 0xffff, RZ, 0xc0, !PT ;  /* 0x0000ffff3a3a7812 */ /* 0x000fe200078ec0ff */
[----:B------:R-:W-:Y:S01]  /*8c70*/  IMAD.SHL.U32 R6, R12, 0x10, RZ ;  /* 0x000000100c067824 */ /* 0x000fe200078e00ff */
[----:B------:R-:W-:-:S02]  /*8c80*/  LOP3.LUT R55, R54, 0xffff, RZ, 0xc0, !PT ;  /* 0x0000ffff36377812 */ /* 0x000fc400078ec0ff */
[----:B------:R-:W-:Y:S02]  /*8c90*/  LOP3.LUT R59, R50, 0xffff, RZ, 0xc0, !PT ;  /* 0x0000ffff323b7812 */ /* 0x000fe400078ec0ff */
[----:B------:R-:W-:Y:S02]  /*8ca0*/  PRMT R3, R58, 0x3340, R55 ;  /* 0x000033403a037816 */ /* 0x000fe40000000037 */
[----:B------:R-:W-:Y:S02]  /*8cb0*/  PRMT R4, R59, 0x3340, R0 ;  /* 0x000033403b047816 */ /* 0x000fe40000000000 */
[----:B------:R-:W-:Y:S02]  /*8cc0*/  LOP3.LUT R5, R5, 0x1800, RZ, 0xc0, !PT ;  /* 0x0000180005057812 */ /* 0x000fe400078ec0ff */
[----:B------:R-:W-:Y:S02]  /*8cd0*/  LOP3.LUT R7, R7, 0x180, RZ, 0xc0, !PT ;  /* 0x0000018007077812 */ /* 0x000fe400078ec0ff */
[----:B------:R-:W-:-:S02]  /*8ce0*/  PRMT R37, R3, 0x5410, R4 ;  /* 0x0000541003257816 */ /* 0x000fc40000000004 */
[----:B------:R-:W-:Y:S02]  /*8cf0*/  LOP3.LUT R22, R5, 0x70, R6, 0xf8, !PT ;  /* 0x0000007005167812 */ /* 0x000fe400078ef806 */
[----:B------:R-:W-:Y:S02]  /*8d00*/  LOP3.LUT R39, R7, 0x48, R12, 0xf8, !PT ;  /* 0x0000004807277812 */ /* 0x000fe400078ef80c */
[----:B------:R-:W-:Y:S02]  /*8d10*/  F2FP.SATFINITE.E4M3.F32.PACK_AB_MERGE_C R92, R93, R92, RZ ;  /* 0x0000005c5d5c723e */ /* 0x000fe400048070ff */
[----:B------:R-:W-:Y:S02]  /*8d20*/  F2FP.SATFINITE.E4M3.F32.PACK_AB_MERGE_C R60, R61, R60, RZ ;  /* 0x0000003c3d3c723e */ /* 0x000fe400048070ff */
[----:B------:R-:W-:Y:S02]  /*8d30*/  F2FP.SATFINITE.E4M3.F32.PACK_AB_MERGE_C R94, R95, R94, RZ ;  /* 0x0000005e5f5e723e */ /* 0x000fe400048070ff */
[----:B------:R-:W-:-:S02]  /*8d40*/  F2FP.SATFINITE.E4M3.F32.PACK_AB_MERGE_C R76, R77, R76, RZ ;  /* 0x0000004c4d4c723e */ /* 0x000fc400048070ff */
[----:B------:R-:W-:Y:S02]  /*8d50*/  F2FP.SATFINITE.E4M3.F32.PACK_AB_MERGE_C R62, R63, R62, RZ ;  /* 0x0000003e3f3e723e */ /* 0x000fe400048070ff */
[----:B------:R-:W-:Y:S02]  /*8d60*/  F2FP.SATFINITE.E4M3.F32.PACK_AB_MERGE_C R78, R79, R78, RZ ;  /* 0x0000004e4f4e723e */ /* 0x000fe400048070ff */
[----:B--2---:R-:W-:Y:S02]  /*8d70*/  LOP3.LUT R9, R2, 0x40, R28, 0x78, !PT ;  /* 0x0000004002097812 */ /* 0x004fe400078e781c */
[----:B------:R-:W2:Y:S04]  /*8d80*/  LDL.LU R28, [R1+0x18c] ;  /* 0x00018c00011c7983 */ /* 0x000ea80000300800 */
[----:B------:R-:W3:Y:S04]  /*8d90*/  LDL.LU R32, [R1+0x188] ;  /* 0x0001880001207983 */ /* 0x000ee80000300800 */
[----:B------:R-:W4:Y:S04]  /*8da0*/  LDL.LU R30, [R1+0xa8] ;  /* 0x0000a800011e7983 */ /* 0x000f280000300800 */
[----:B------:R-:W3:Y:S01]  /*8db0*/  LDL.LU R24, [R1+0xa4] ;  /* 0x0000a40001187983 */ /* 0x000ee20000300800 */
[----:B-1----:R-:W-:-:S03]  /*8dc0*/  ISETP.GE.AND P0, PT, R34, UR14, PT ;  /* 0x0000000e22007c0c */ /* 0x002fc6000bf06270 */
[----:B------:R-:W3:Y:S01]  /*8dd0*/  LDL.LU R26, [R1+0xa0] ;  /* 0x0000a000011a7983 */ /* 0x000ee20000300800 */
[----:B------:R-:W-:Y:S02]  /*8de0*/  SHF.R.U32.HI R2, RZ, 0x8, R104 ;  /* 0x00000008ff027819 */ /* 0x000fe40000011668 */
[----:B------:R-:W-:Y:S02]  /*8df0*/  SHF.R.U32.HI R3, RZ, 0x8, R15 ;  /* 0x00000008ff037819 */ /* 0x000fe4000001160f */
[----:B------:R-:W-:Y:S02]  /*8e00*/  SHF.R.U32.HI R4, RZ, 0x8, R17 ;  /* 0x00000008ff047819 */ /* 0x000fe40000011611 */
[----:B------:R-:W-:Y:S02]  /*8e10*/  SHF.R.U32.HI R5, RZ, 0x8, R88 ;  /* 0x00000008ff057819 */ /* 0x000fe40000011658 */
[----:B------:R-:W-:Y:S02]  /*8e20*/  SHF.R.U32.HI R6, RZ, 0x8, R23 ;  /* 0x00000008ff067819 */ /* 0x000fe40000011617 */
[----:B------:R-:W-:-:S02]  /*8e30*/  SHF.R.U32.HI R7, RZ, 0x8, R25 ;  /* 0x00000008ff077819 */ /* 0x000fc40000011619 */
[----:B------:R-:W-:Y:S02]  /*8e40*/  LOP3.LUT R3, R3, 0xffff, RZ, 0xc0, !PT ;  /* 0x0000ffff03037812 */ /* 0x000fe400078ec0ff */
[----:B------:R-:W-:Y:S02]  /*8e50*/  LOP3.LUT R2, R2, 0xffff, RZ, 0xc0, !PT ;  /* 0x0000ffff02027812 */ /* 0x000fe400078ec0ff */
[----:B------:R-:W-:Y:S02]  /*8e60*/  LOP3.LUT R4, R4, 0xffff, RZ, 0xc0, !PT ;  /* 0x0000ffff04047812 */ /* 0x000fe400078ec0ff */
[----:B------:R-:W-:Y:S02]  /*8e70*/  LOP3.LUT R6, R6, 0xffff, RZ, 0xc0, !PT ;  /* 0x0000ffff06067812 */ /* 0x000fe400078ec0ff */
[----:B------:R-:W-:Y:S02]  /*8e80*/  LOP3.LUT R5, R5, 0xffff, RZ, 0xc0, !PT ;  /* 0x0000ffff05057812 */ /* 0x000fe400078ec0ff */
[----:B------:R-:W-:-:S02]  /*8e90*/  LOP3.LUT R7, R7, 0xffff, RZ, 0xc0, !PT ;  /* 0x0000ffff07077812 */ /* 0x000fc400078ec0ff */
[----:B------:R-:W-:Y:S02]  /*8ea0*/  PRMT R10, R2, 0x3340, R3 ;  /* 0x00003340020a7816 */ /* 0x000fe40000000003 */
[----:B------:R-:W-:Y:S02]  /*8eb0*/  PRMT R15, R4, 0x3340, R1 ;  /* 0x00003340040f7816 */ /* 0x000fe40000000001 */
[----:B------:R-:W-:Y:S02]  /*8ec0*/  PRMT R12, R5, 0x3340, R6 ;  /* 0x00003340050c7816 */ /* 0x000fe40000000006 */
[----:B------:R-:W-:Y:S02]  /*8ed0*/  PRMT R17, R7, 0x3340, R0 ;  /* 0x0000334007117816 */ /* 0x000fe40000000000 */
[----:B------:R-:W-:Y:S02]  /*8ee0*/  SHF.R.U32.HI R2, RZ, 0x8, R72 ;  /* 0x00000008ff027819 */ /* 0x000fe40000011648 */
[----:B------:R-:W-:-:S02]  /*8ef0*/  SHF.R.U32.HI R3, RZ, 0x8, R45 ;  /* 0x00000008ff037819 */ /* 0x000fc4000001162d */
[----:B------:R-:W-:Y:S02]  /*8f00*/  SHF.R.U32.HI R4, RZ, 0x8, R49 ;  /* 0x00000008ff047819 */ /* 0x000fe40000011631 */
[----:B------:R-:W-:Y:S02]  /*8f10*/  SHF.R.U32.HI R5, RZ, 0x8, R56 ;  /* 0x00000008ff057819 */ /* 0x000fe40000011638 */
[----:B------:R-:W-:Y:S02]  /*8f20*/  SHF.R.U32.HI R6, RZ, 0x8, R53 ;  /* 0x00000008ff067819 */ /* 0x000fe40000011635 */
[----:B------:R-:W-:Y:S02]  /*8f30*/  SHF.R.U32.HI R7, RZ, 0x8, R57 ;  /* 0x00000008ff077819 */ /* 0x000fe40000011639 */
[----:B------:R-:W-:Y:S02]  /*8f40*/  LOP3.LUT R3, R3, 0xffff, RZ, 0xc0, !PT ;  /* 0x0000ffff03037812 */ /* 0x000fe400078ec0ff */
[----:B------:R-:W-:Y:S01]  /*8f50*/  LOP3.LUT R2, R2, 0xffff, RZ, 0xc0, !PT ;  /* 0x0000ffff02027812 */ /* 0x000fe200078ec0ff */
[----:B------:R-:W0:Y:S01]  /*8f60*/  S2UR UR5, SR_CgaCtaId ;  /* 0x00000000000579c3 */ /* 0x000e220000008800 */
[----:B------:R-:W-:-:S02]  /*8f70*/  LOP3.LUT R4, R4, 0xffff, RZ, 0xc0, !PT ;  /* 0x0000ffff04047812 */ /* 0x000fc400078ec0ff */
[----:B------:R-:W-:Y:S02]  /*8f80*/  LOP3.LUT R6, R6, 0xffff, RZ, 0xc0, !PT ;  /* 0x0000ffff06067812 */ /* 0x000fe400078ec0ff */
[----:B------:R-:W-:Y:S02]  /*8f90*/  LOP3.LUT R5, R5, 0xffff, RZ, 0xc0, !PT ;  /* 0x0000ffff05057812 */ /* 0x000fe400078ec0ff */
[----:B------:R-:W-:Y:S02]  /*8fa0*/  LOP3.LUT R7, R7, 0xffff, RZ, 0xc0, !PT ;  /* 0x0000ffff07077812 */ /* 0x000fe400078ec0ff */
[----:B------:R-:W-:Y:S02]  /*8fb0*/  PRMT R14, R2, 0x3340, R3 ;  /* 0x00003340020e7816 */ /* 0x000fe40000000003 */
[----:B------:R-:W-:Y:S02]  /*8fc0*/  PRMT R23, R4, 0x3340, R1 ;  /* 0x0000334004177816 */ /* 0x000fe40000000001 */
[----:B------:R-:W-:-:S02]  /*8fd0*/  PRMT R16, R5, 0x3340, R6 ;  /* 0x0000334005107816 */ /* 0x000fc40000000006 */
[----:B------:R-:W-:Y:S02]  /*8fe0*/  PRMT R25, R7, 0x3340, R0 ;  /* 0x0000334007197816 */ /* 0x000fe40000000000 */
[----:B------:R-:W-:Y:S02]  /*8ff0*/  SHF.R.U32.HI R2, RZ, 0x8, R106 ;  /* 0x00000008ff027819 */ /* 0x000fe4000001166a */
[----:B------:R-:W-:Y:S02]  /*9000*/  SHF.R.U32.HI R3, RZ, 0x8, R31 ;  /* 0x00000008ff037819 */ /* 0x000fe4000001161f */
[----:B------:R-:W-:Y:S02]  /*9010*/  SHF.R.U32.HI R4, RZ, 0x8, R33 ;  /* 0x00000008ff047819 */ /* 0x000fe40000011621 */
[----:B------:R-:W-:Y:S02]  /*9020*/  SHF.R.U32.HI R5, RZ, 0x8, R90 ;  /* 0x00000008ff057819 */ /* 0x000fe4000001165a */
[----:B------:R-:W-:-:S02]  /*9030*/  SHF.R.U32.HI R6, RZ, 0x8, R41 ;  /* 0x00000008ff067819 */ /* 0x000fc40000011629 */
[----:B------:R-:W-:Y:S02]  /*9040*/  SHF.R.U32.HI R7, RZ, 0x8, R43 ;  /* 0x00000008ff077819 */ /* 0x000fe4000001162b */
[----:B------:R-:W-:Y:S02]  /*9050*/  LOP3.LUT R3, R3, 0xffff, RZ, 0xc0, !PT ;  /* 0x0000ffff03037812 */ /* 0x000fe400078ec0ff */
[----:B------:R-:W-:Y:S02]  /*9060*/  LOP3.LUT R2, R2, 0xffff, RZ, 0xc0, !PT ;  /* 0x0000ffff02027812 */ /* 0x000fe400078ec0ff */
[----:B------:R-:W-:Y:S02]  /*9070*/  LOP3.LUT R4, R4, 0xffff, RZ, 0xc0, !PT ;  /* 0x0000ffff04047812 */ /* 0x000fe400078ec0ff */
[----:B------:R-:W-:Y:S02]  /*9080*/  LOP3.LUT R6, R6, 0xffff, RZ, 0xc0, !PT ;  /* 0x0000ffff06067812 */ /* 0x000fe400078ec0ff */
[----:B------:R-:W-:-:S02]  /*9090*/  LOP3.LUT R5, R5, 0xffff, RZ, 0xc0, !PT ;  /* 0x0000ffff05057812 */ /* 0x000fc400078ec0ff */
[----:B--2---:R-:W-:Y:S02]  /*90a0*/  ISETP.LT.AND P6, PT, R28, UR15, !P0 ;  /* 0x0000000f1c007c0c */ /* 0x004fe4000c7c1270 */
[----:B------:R-:W2:Y:S01]  /*90b0*/  LDL.LU R28, [R1+0x9c] ;  /* 0x00009c00011c7983 */ /* 0x000ea20000300800 */
[----:B------:R-:W-:Y:S02]  /*90c0*/  LOP3.LUT R7, R7, 0xffff, RZ, 0xc0, !PT ;  /* 0x0000ffff07077812 */ /* 0x000fe400078ec0ff */
[----:B------:R-:W-:Y:S02]  /*90d0*/  PRMT R18, R2, 0x3340, R3 ;  /* 0x0000334002127816 */ /* 0x000fe40000000003 */
[----:B------:R-:W-:Y:S02]  /*90e0*/  PRMT R31, R4, 0x3340, R1 ;  /* 0x00003340041f7816 */ /* 0x000fe40000000001 */
[----:B------:R-:W-:Y:S02]  /*90f0*/  PRMT R20, R5, 0x3340, R6 ;  /* 0x0000334005147816 */ /* 0x000fe40000000006 */
[----:B------:R-:W-:-:S02]  /*9100*/  PRMT R33, R7, 0x3340, R0 ;  /* 0x0000334007217816 */ /* 0x000fc40000000000 */
        /* <DEDUP_REMOVED lines=12> */
[----:B------:R-:W-:Y:S01]  /*91d0*/  PRMT R2, R2, 0x3340, R3 ;  /* 0x0000334002027816 */ /* 0x000fe20000000003 */
[----:B------:R-:W-:Y:S01]  /*91e0*/  UMOV UR4, 0x400 ;  /* 0x0000040000047882 */ /* 0x000fe20000000000 */
[----:B------:R-:W-:Y:S02]  /*91f0*/  PRMT R3, R4, 0x3340, R1 ;  /* 0x0000334004037816 */ /* 0x000fe40000000001 */
[----:B------:R-:W-:Y:S02]  /*9200*/  PRMT R6, R5, 0x3340, R6 ;  /* 0x0000334005067816 */ /* 0x000fe40000000006 */
[----:B------:R-:W-:Y:S01]  /*9210*/  PRMT R7, R7, 0x3340, R0 ;  /* 0x0000334007077816 */ /* 0x000fe20000000000 */
[----:B------:R-:W-:Y:S01]  /*9220*/  IMAD.IADD R8, R8, 0x1, R9 ;  /* 0x0000000108087824 */ /* 0x000fe200078e0209 */
[----:B------:R-:W-:Y:S01]  /*9230*/  LOP3.LUT R92, R92, 0xffff, RZ, 0xc0, !PT ;  /* 0x0000ffff5c5c7812 */ /* 0x000fe200078ec0ff */
[----:B0-----:R-:W-:Y:S01]  /*9240*/  ULEA UR4, UR5, UR4, 0x18 ;  /* 0x0000000405047291 */ /* 0x001fe2000f8ec0ff */
[----:B------:R-:W-:Y:S01]  /*9250*/  LOP3.LUT R60, R60, 0xffff, RZ, 0xc0, !PT ;  /* 0x0000ffff3c3c7812 */ /* 0x000fe200078ec0ff */
[----:B------:R-:W0:Y:S01]  /*9260*/  LDCU UR5, c[0x0][0x3b4] ;  /* 0x00007680ff0577ac */ /* 0x000e220008000800 */
[----:B------:R-:W-:-:S02]  /*9270*/  PRMT R15, R10, 0x5410, R15 ;  /* 0x000054100a0f7816 */ /* 0x000fc4000000000f */
[----:B------:R-:W-:Y:S02]  /*9280*/  PRMT R17, R12, 0x5410, R17 ;  /* 0x000054100c117816 */ /* 0x000fe40000000011 */
[----:B------:R-:W-:Y:S02]  /*9290*/  PRMT R23, R14, 0x5410, R23 ;  /* 0x000054100e177816 */ /* 0x000fe40000000017 */
[----:B------:R-:W-:Y:S02]  /*92a0*/  PRMT R25, R16, 0x5410, R25 ;  /* 0x0000541010197816 */ /* 0x000fe40000000019 */
[----:B------:R-:W-:Y:S02]  /*92b0*/  LOP3.LUT R76, R76, 0xffff, RZ, 0xc0, !PT ;  /* 0x0000ffff4c4c7812 */ /* 0x000fe400078ec0ff */
[----:B------:R-:W-:Y:S02]  /*92c0*/  LOP3.LUT R44, R44, 0xffff, RZ, 0xc0, !PT ;  /* 0x0000ffff2c2c7812 */ /* 0x000fe400078ec0ff */
[----:B------:R-:W-:-:S02]  /*92d0*/  LOP3.LUT R94, R94, 0xffff, RZ, 0xc0, !PT ;  /* 0x0000ffff5e5e7812 */ /* 0x000fc400078ec0ff */
[----:B------:R-:W-:Y:S02]  /*92e0*/  LOP3.LUT R62, R62, 0xffff, RZ, 0xc0, !PT ;  /* 0x0000ffff3e3e7812 */ /* 0x000fe400078ec0ff */
[----:B------:R-:W-:Y:S02]  /*92f0*/  PRMT R31, R18, 0x5410, R31 ;  /* 0x00005410121f7816 */ /* 0x000fe4000000001f */
[----:B------:R-:W-:Y:S02]  /*9300*/  PRMT R33, R20, 0x5410, R33 ;  /* 0x0000541014217816 */ /* 0x000fe40000000021 */
[----:B------:R-:W-:Y:S02]  /*9310*/  PRMT R9, R2, 0x5410, R3 ;  /* 0x0000541002097816 */ /* 0x000fe40000000003 */
[----:B------:R-:W-:Y:S02]  /*9320*/  PRMT R63, R6, 0x5410, R7 ;  /* 0x00005410063f7816 */ /* 0x000fe40000000007 */
[----:B------:R-:W-:-:S02]  /*9330*/  LOP3.LUT R78, R78, 0xffff, RZ, 0xc0, !PT ;  /* 0x0000ffff4e4e7812 */ /* 0x000fc400078ec0ff */
[----:B------:R-:W-:Y:S02]  /*9340*/  LOP3.LUT R46, R46, 0xffff, RZ, 0xc0, !PT ;  /* 0x0000ffff2e2e7812 */ /* 0x000fe400078ec0ff */
[----:B------:R-:W-:Y:S02]  /*9350*/  PRMT R2, R11, 0x4210, R92 ;  /* 0x000042100b027816 */ /* 0x000fe4000000005c */
[----:B------:R-:W-:Y:S02]  /*9360*/  PRMT R4, R19, 0x4210, R60 ;  /* 0x0000421013047816 */ /* 0x000fe4000000003c */
[----:B------:R-:W-:Y:S01]  /*9370*/  PRMT R92, R15, 0x5210, R92 ;  /* 0x000052100f5c7816 */ /* 0x000fe2000000005c */
[----:B------:R-:W1:Y:S01]  /*9380*/  LDC R19, c[0x0][0x3b8] ;  /* 0x0000ee00ff137b82 */ /* 0x000e620000000800 */
[----:B------:R-:W-:-:S07]  /*9390*/  PRMT R3, R13, 0x4210, R76 ;  /* 0x000042100d037816 */ /* 0x000fce000000004c */
[----:B------:R-:W-:Y:S01]  /*93a0*/  BAR.SYNC.DEFER_BLOCKING 0x0 ;  /* 0x0000000000007b1d */ /* 0x000fe20000010000 */
[----:B------:R-:W-:Y:S02]  /*93b0*/  PRMT R5, R21, 0x4210, R44 ;  /* 0x0000421015057816 */ /* 0x000fe4000000002c */
[----:B------:R-:W-:Y:S02]  /*93c0*/  PRMT R93, R17, 0x5210, R76 ;  /* 0x00005210115d7816 */ /* 0x000fe4000000004c */
[----:B------:R-:W-:Y:S02]  /*93d0*/  PRMT R60, R23, 0x5210, R60 ;  /* 0x00005210173c7816 */ /* 0x000fe4000000003c */
[----:B------:R-:W-:Y:S02]  /*93e0*/  PRMT R61, R25, 0x5210, R44 ;  /* 0x00005210193d7816 */ /* 0x000fe4000000002c */
[----:B------:R-:W-:Y:S02]  /*93f0*/  PRMT R6, R27, 0x4210, R94 ;  /* 0x000042101b067816 */ /* 0x000fe4000000005e */
[----:B------:R-:W-:-:S02]  /*9400*/  PRMT R12, R35, 0x4210, R62 ;  /* 0x00004210230c7816 */ /* 0x000fc4000000003e */
[----:B------:R-:W-:Y:S02]  /*9410*/  PRMT R94, R31, 0x5210, R94 ;  /* 0x000052101f5e7816 */ /* 0x000fe4000000005e */
[--C-:B------:R-:W-:Y:S02]  /*9420*/  PRMT R7, R29, 0x4210, R78.reuse ;  /* 0x000042101d077816 */ /* 0x100fe4000000004e */
[----:B------:R-:W-:Y:S02]  /*9430*/  PRMT R95, R33, 0x5210, R78 ;  /* 0x00005210215f7816 */ /* 0x000fe4000000004e */
[----:B------:R-:W-:Y:S02]  /*9440*/  LOP3.LUT R10, R8, 0x8, RZ, 0x3c, !PT ;  /* 0x00000008080a7812 */ /* 0x000fe400078e3cff */
[----:B------:R-:W-:Y:S02]  /*9450*/  PRMT R62, R9, 0x5210, R62 ;  /* 0x00005210093e7816 */ /* 0x000fe4000000003e */
[----:B------:R-:W-:-:S02]  /*9460*/  PRMT R13, R37, 0x4210, R46 ;  /* 0x00004210250d7816 */ /* 0x000fc4000000002e */
[----:B------:R-:W-:Y:S01]  /*9470*/  PRMT R63, R63, 0x5210, R46 ;  /* 0x000052103f3f7816 */ /* 0x000fe2000000002e */
[----:B------:R-:W-:Y:S04]  /*9480*/  STS.64 [R8+UR4], R2 ;  /* 0x0000000208007988 */ /* 0x000fe80008000a04 */
[----:B------:R-:W-:Y:S04]  /*9490*/  STS.64 [R8+UR4+0x80], R4 ;  /* 0x0000800408007988 */ /* 0x000fe80008000a04 */
[----:B------:R-:W-:Y:S04]  /*94a0*/  STS.64 [R8+UR4+0x100], R92 ;  /* 0x0001005c08007988 */ /* 0x000fe80008000a04 */
[----:B------:R-:W-:Y:S04]  /*94b0*/  STS.64 [R8+UR4+0x180], R60 ;  /* 0x0001803c08007988 */ /* 0x000fe80008000a04 */
[----:B------:R-:W-:Y:S04]  /*94c0*/  STS.64 [R10+UR4+0x1000], R6 ;  /* 0x001000060a007988 */ /* 0x000fe80008000a04 */
[----:B------:R-:W-:Y:S04]  /*94d0*/  STS.64 [R10+UR4+0x1100], R94 ;  /* 0x0011005e0a007988 */ /* 0x000fe80008000a04 */
[----:B------:R0:W-:Y:S04]  /*94e0*/  STS.64 [R10+UR4+0x1080], R12 ;  /* 0x0010800c0a007988 */ /* 0x0001e80008000a04 */
[----:B------:R-:W-:Y:S01]  /*94f0*/  STS.64 [R10+UR4+0x1180], R62 ;  /* 0x0011803e0a007988 */ /* 0x000fe20008000a04 */
[----:B------:R-:W-:Y:S01]  /*9500*/  LOP3.LUT R39, R22, R39, RZ, 0x3c, !PT ;  /* 0x0000002716277212 */ /* 0x000fe200078e3cff */
[----:B------:R-:W-:Y:S06]  /*9510*/  BAR.SYNC.DEFER_BLOCKING 0x0 ;  /* 0x0000000000007b1d */ /* 0x000fec0000010000 */
[----:B------:R-:W4:Y:S01]  /*9520*/  LDS.64 R4, [R39+UR4] ;  /* 0x0000000427047984 */ /* 0x000f220008000a00 */
[----:B0-----:R-:W-:Y:S01]  /*9530*/  IMAD R12, R34, UR5, RZ ;  /* 0x00000005220c7c24 */ /* 0x001fe2000f8e02ff */
[----:B---3--:R-:W-:Y:S01]  /*9540*/  ISETP.LT.AND P4, PT, R32, UR15, !P0 ;  /* 0x0000000f20007c0c */ /* 0x008fe2000c781270 */
[-C--:B-1----:R-:W-:Y:S01]  /*9550*/  IMAD R29, R0, R19.reuse, RZ ;  /* 0x00000013001d7224 */ /* 0x082fe200078e02ff */
[----:B------:R-:W3:Y:S01]  /*9560*/  LDL.LU R32, [R1+0x98] ;  /* 0x0000980001207983 */ /* 0x000ee20000300800 */
[C---:B----4-:R-:W-:Y:S01]  /*9570*/  ISETP.LT.AND P2, PT, R30.reuse, UR15, !P0 ;  /* 0x0000000f1e007c0c */ /* 0x050fe2000c741270 */
[----:B------:R-:W-:Y:S01]  /*9580*/  IMAD R17, R30, R19, RZ ;  /* 0x000000131e117224 */ /* 0x000fe200078e02ff */
[----:B------:R-:W-:Y:S01]  /*9590*/  IADD3 R18, P1, PT, R12, UR12, RZ ;  /* 0x0000000c0c127c10 */ /* 0x000fe2000ff3e0ff */
[----:B------:R-:W4:Y:S01]  /*95a0*/  LDL.LU R30, [R1+0x94] ;  /* 0x00009400011e7983 */ /* 0x000f220000300800 */
[----:B------:R-:W-:-:S02]  /*95b0*/  ISETP.LT.AND P3, PT, R0, UR15, !P0 ;  /* 0x0000000f00007c0c */ /* 0x000fc4000c761270 */
[----:B------:R-:W-:Y:S01]  /*95c0*/  LEA.HI.X.SX32 R0, R12, UR13, 0x1, P1 ;  /* 0x0000000d0c007c11 */ /* 0x000fe200088f0eff */
[CC--:B------:R-:W-:Y:S01]  /*95d0*/  IMAD R25, R24.reuse, R19.reuse, RZ ;  /* 0x0000001318197224 */ /* 0x0c0fe200078e02ff */
[C---:B------:R-:W-:Y:S01]  /*95e0*/  IADD3 R20, P5, PT, R29.reuse, R18, RZ ;  /* 0x000000121d147210 */ /* 0x040fe20007fbe0ff */
[----:B------:R-:W4:Y:S03]  /*95f0*/  LDL.LU R36, [R1+0x90] ;  /* 0x0000900001247983 */ /* 0x000f260000300800 */
[----:B------:R-:W-:Y:S01]  /*9600*/  LEA.HI.X.SX32 R21, R29, R0, 0x1, P5 ;  /* 0x000000001d157211 */ /* 0x000fe200028f0eff */
[----:B------:R-:W4:Y:S01]  /*9610*/  LDL.LU R34, [R1+0x184] ;  /* 0x0001840001227983 */ /* 0x000f220000300800 */
[----:B------:R-:W-:Y:S02]  /*9620*/  ISETP.LT.AND P1, PT, R24, UR15, !P0 ;  /* 0x0000000f18007c0c */ /* 0x000fe4000c721270 */
[----:B------:R-:W-:Y:S01]  /*9630*/  LOP3.LUT R16, R39, 0x8, RZ, 0x3c, !PT ;  /* 0x0000000827107812 */ /* 0x000fe200078e3cff */
[----:B------:R-:W-:Y:S04]  /*9640*/  LDS.64 R8, [R39+UR4+0x200] ;  /* 0x0002000427087984 */ /* 0x000fe80008000a00 */
[----:B------:R-:W0:Y:S04]  /*9650*/  LDS.64 R2, [R16+UR4] ;  /* 0x0000000410027984 */ /* 0x000e280008000a00 */
[----:B------:R-:W1:Y:S04]  /*9660*/  LDS.64 R6, [R16+UR4+0x200] ;  /* 0x0002000410067984 */ /* 0x000e680008000a00 */
[----:B------:R-:W-:Y:S04]  /*9670*/  LDS.64 R10, [R39+UR4+0x400] ;  /* 0x00040004270a7984 */ /* 0x000fe80008000a00 */
[----:B------:R-:W0:Y:S01]  /*9680*/  LDS.64 R12, [R16+UR4+0x400] ;  /* 0x00040004100c7984 */ /* 0x000e220008000a00 */
[----:B------:R-:W-:Y:S01]  /*9690*/  PRMT R31, R4, 0x7770, RZ ;  /* 0x00007770041f7816 */ /* 0x000fe200000000ff */
[----:B------:R-:W-:-:S02]  /*96a0*/  IMAD R27, R26, R19, RZ ;  /* 0x000000131a1b7224 */ /* 0x000fc400078e02ff */
[----:B------:R-:W0:Y:S04]  /*96b0*/  LDS.64 R14, [R39+UR4+0x600] ;  /* 0x00060004270e7984 */ /* 0x000e280008000a00 */
[----:B------:R0:W-:Y:S01]  /*96c0*/  @P3 STG.E.U8 desc[UR10][R20.64], R31 ;  /* 0x0000001f14003986 */ /* 0x0001e2000c10110a */
[----:B------:R-:W-:-:S04]  /*96d0*/  IADD3 R24, P3, PT, R25, R18, RZ ;  /* 0x0000001219187210 */ /* 0x000fc80007f7e0ff */
[----:B------:R-:W-:Y:S02]  /*96e0*/  LEA.HI.X.SX32 R25, R25, R0, 0x1, P3 ;  /* 0x0000000019197211 */ /* 0x000fe400018f0eff */
[C---:B--2---:R-:W-:Y:S01]  /*96f0*/  ISETP.LT.AND P3, PT, R28.reuse, UR15, !P0 ;  /* 0x0000000f1c007c0c */ /* 0x044fe2000c761270 */
[----:B0-----:R-:W-:Y:S02]  /*9700*/  IMAD R21, R28, R19, RZ ;  /* 0x000000131c157224 */ /* 0x001fe400078e02ff */
[----:B------:R-:W2:Y:S01]  /*9710*/  LDL.LU R28, [R1+0x180] ;  /* 0x00018000011c7983 */ /* 0x000ea20000300800 */
[C---:B------:R-:W-:Y:S02]  /*9720*/  IADD3 R22, P5, PT, R17.reuse, R18, RZ ;  /* 0x0000001211167210 */ /* 0x040fe40007fbe0ff */
[----:B------:R-:W-:Y:S02]  /*9730*/  PRMT R35, R2, 0x7770, RZ ;  /* 0x0000777002237816 */ /* 0x000fe400000000ff */
[----:B------:R-:W-:-:S02]  /*9740*/  LEA.HI.X.SX32 R23, R17, R0, 0x1, P5 ;  /* 0x0000000011177211 */ /* 0x000fc400028f0eff */
[----:B------:R-:W-:Y:S01]  /*9750*/  ISETP.LT.AND P5, PT, R26, UR15, !P0 ;  /* 0x0000000f1a007c0c */ /* 0x000fe2000c7a1270 */
[----:B------:R-:W0:Y:S04]  /*9760*/  LDS.64 R16, [R16+UR4+0x600] ;  /* 0x0006000410107984 */ /* 0x000e280008000a00 */
[----:B------:R1:W-:Y:S01]  /*9770*/  @P2 STG.E.U8 desc[UR10][R22.64], R35 ;  /* 0x0000002316002986 */ /* 0x0003e2000c10110a */
[C---:B------:R-:W-:Y:S02]  /*9780*/  IADD3 R26, P2, PT, R27.reuse, R18, RZ ;  /* 0x000000121b1a7210 */ /* 0x040fe40007f5e0ff */
[----:B------:R-:W-:Y:S02]  /*9790*/  PRMT R33, R8, 0x7770, RZ ;  /* 0x0000777008217816 */ /* 0x000fe400000000ff */
[----:B------:R-:W-:-:S02]  /*97a0*/  LEA.HI.X.SX32 R27, R27, R0, 0x1, P2 ;  /* 0x000000001b1b7211 */ /* 0x000fc400010f0eff */
[C---:B------:R-:W-:Y:S01]  /*97b0*/  IADD3 R20, P2, PT, R21.reuse, R18, RZ ;  /* 0x0000001215147210 */ /* 0x040fe20007f5e0ff */
[----:B------:R1:W-:Y:S02]  /*97c0*/  @P1 STG.E.U8 desc[UR10][R24.64], R33 ;  /* 0x0000002118001986 */ /* 0x0003e4000c10110a */
[----:B-1----:R-:W-:Y:S02]  /*97d0*/  PRMT R37, R6, 0x7770, RZ ;  /* 0x0000777006257816 */ /* 0x002fe400000000ff */
[----:B------:R-:W-:-:S03]  /*97e0*/  LEA.HI.X.SX32 R21, R21, R0, 0x1, P2 ;  /* 0x0000000015157211 */ /* 0x000fc600010f0eff */
[----:B------:R1:W-:Y:S01]  /*97f0*/  @P5 STG.E.U8 desc[UR10][R26.64], R37 ;  /* 0x000000251a005986 */ /* 0x0003e2000c10110a */
[----:B------:R-:W-:Y:S02]  /*9800*/  PRMT R35, R12, 0x7770, RZ ;  /* 0x000077700c237816 */ /* 0x000fe400000000ff */
[----:B------:R-:W-:-:S05]  /*9810*/  PRMT R33, R10, 0x7770, RZ ;  /* 0x000077700a217816 */ /* 0x000fca00000000ff */
[----:B------:R-:W-:Y:S01]  /*9820*/  @P3 STG.E.U8 desc[UR10][R20.64], R33 ;  /* 0x0000002114003986 */ /* 0x000fe2000c10110a */
[CC--:B---3--:R-:W-:Y:S01]  /*9830*/  IMAD R31, R32.reuse, R19.reuse, RZ ;  /* 0x00000013201f7224 */ /* 0x0c8fe200078e02ff */
[----:B------:R-:W-:Y:S02]  /*9840*/  ISETP.LT.AND P1, PT, R32, UR15, !P0 ;  /* 0x0000000f20007c0c */ /* 0x000fe4000c721270 */
[----:B------:R-:W3:Y:S01]  /*9850*/  LDL.LU R32, [R1+0x17c] ;  /* 0x00017c0001207983 */ /* 0x000ee20000300800 */
[C---:B----4-:R-:W-:Y:S01]  /*9860*/  ISETP.LT.AND P2, PT, R30.reuse, UR15, !P0 ;  /* 0x0000000f1e007c0c */ /* 0x050fe2000c741270 */
[-C--:B------:R-:W-:Y:S02]  /*9870*/  IMAD R25, R30, R19.reuse, RZ ;  /* 0x000000131e197224 */ /* 0x080fe400078e02ff */
[----:B------:R-:W4:Y:S01]  /*9880*/  LDL.LU R30, [R1+0x178] ;  /* 0x00017800011e7983 */ /* 0x000f220000300800 */
[----:B------:R-:W-:Y:S01]  /*9890*/  IADD3 R22, P5, PT, R31, R18, RZ ;  /* 0x000000121f167210 */ /* 0x000fe20007fbe0ff */
[----:B-1----:R-:W-:-:S03]  /*98a0*/  IMAD R27, R36, R19, RZ ;  /* 0x00000013241b7224 */ /* 0x002fc600078e02ff */
[----:B------:R-:W-:Y:S02]  /*98b0*/  LEA.HI.X.SX32 R23, R31, R0, 0x1, P5 ;  /* 0x000000001f177211 */ /* 0x000fe400028f0eff */
[----:B------:R-:W-:-:S03]  /*98c0*/  IADD3 R24, P3, PT, R25, R18, RZ ;  /* 0x0000001219187210 */ /* 0x000fc60007f7e0ff */
[----:B------:R0:W-:Y:S01]  /*98d0*/  @P1 STG.E.U8 desc[UR10][R22.64], R35 ;  /* 0x0000002316001986 */ /* 0x0001e2000c10110a */
[----:B------:R-:W-:Y:S02]  /*98e0*/  IADD3 R26, P1, PT, R27, R18, RZ ;  /* 0x000000121b1a7210 */ /* 0x000fe40007f3e0ff */
[----:B------:R-:W-:Y:S02]  /*98f0*/  ISETP.LT.AND P5, PT, R36, UR15, !P0 ;  /* 0x0000000f24007c0c */ /* 0x000fe4000c7a1270 */
[-C--:B------:R-:W-:Y:S01]  /*9900*/  LEA.HI.X.SX32 R25, R25, R0.reuse, 0x1, P3 ;  /* 0x0000000019197211 */ /* 0x080fe200018f0eff */
[----:B------:R-:W4:Y:S01]  /*9910*/  LDL.LU R36, [R1+0x174] ;  /* 0x0001740001247983 */ /* 0x000f220000300800 */
[----:B------:R-:W-:Y:S02]  /*9920*/  ISETP.LT.AND P3, PT, R34, UR15, !P0 ;  /* 0x0000000f22007c0c */ /* 0x000fe4000c761270 */
[----:B------:R-:W-:Y:S01]  /*9930*/  LEA.HI.X.SX32 R27, R27, R0, 0x1, P1 ;  /* 0x000000001b1b7211 */ /* 0x000fe200008f0eff */
[----:B------:R-:W4:Y:S01]  /*9940*/  LDL.LU R34, [R1+0x170] ;  /* 0x0001700001227983 */ /* 0x000f220000300800 */
[----:B--2---:R-:W-:-:S03]  /*9950*/  ISETP.LT.AND P1, PT, R28, UR15, !P0 ;  /* 0x0000000f1c007c0c */ /* 0x004fc6000c721270 */
[----:B------:R-:W2:Y:S01]  /*9960*/  LDL.LU R28, [R1+0x16c] ;  /* 0x00016c00011c7983 */ /* 0x000ea20000300800 */
[C---:B------:R-:W-:Y:S01]  /*9970*/  IMAD R29, R19.reuse, 0x20, R29 ;  /* 0x00000020131d7824 */ /* 0x040fe200078e021d */
[----:B------:R-:W-:Y:S02]  /*9980*/  PRMT R31, R14, 0x7770, RZ ;  /* 0x000077700e1f7816 */ /* 0x000fe400000000ff */
[----:B0-----:R-:W-:Y:S01]  /*9990*/  PRMT R35, R16, 0x7770, RZ ;  /* 0x0000777010237816 */ /* 0x001fe200000000ff */
[----:B------:R-:W-:Y:S02]  /*99a0*/  IMAD R23, R19, 0x4, R29 ;  /* 0x0000000413177824 */ /* 0x000fe400078e021d */
[----:B------:R0:W-:Y:S01]  /*99b0*/  @P2 STG.E.U8 desc[UR10][R24.64], R31 ;  /* 0x0000001f18002986 */ /* 0x0001e2000c10110a */
[----:B------:R-:W-:-:S03]  /*99c0*/  IADD3 R20, P2, PT, R29, R18, RZ ;  /* 0x000000121d147210 */ /* 0x000fc60007f5e0ff */
[----:B------:R1:W-:Y:S01]  /*99d0*/  @P5 STG.E.U8 desc[UR10][R26.64], R35 ;  /* 0x000000231a005986 */ /* 0x0003e2000c10110a */
[----:B------:R-:W-:Y:S02]  /*99e0*/  IADD3 R22, P5, PT, R23, R18, RZ ;  /* 0x0000001217167210 */ /* 0x000fe40007fbe0ff */
[-C--:B------:R-:W-:Y:S02]  /*99f0*/  LEA.HI.X.SX32 R21, R29, R0.reuse, 0x1, P2 ;  /* 0x000000001d157211 */ /* 0x080fe400010f0eff */
[----:B------:R-:W-:Y:S01]  /*9a00*/  PRMT R33, R4, 0x7771, RZ ;  /* 0x0000777104217816 */ /* 0x000fe200000000ff */
[----:B0-----:R-:W-:Y:S01]  /*9a10*/  IMAD R25, R19, 0x4, R23 ;  /* 0x0000000413197824 */ /* 0x001fe200078e0217 */
[----:B------:R-:W-:-:S03]  /*9a20*/  LEA.HI.X.SX32 R23, R23, R0, 0x1, P5 ;  /* 0x0000000017177211 */ /* 0x000fc600028f0eff */
[----:B------:R0:W-:Y:S01]  /*9a30*/  @P6 STG.E.U8 desc[UR10][R20.64], R33 ;  /* 0x0000002114006986 */ /* 0x0001e2000c10110a */
[----:B------:R-:W-:Y:S01]  /*9a40*/  IMAD R29, R19, 0x4, R25 ;  /* 0x00000004131d7824 */ /* 0x000fe200078e0219 */
[----:B------:R-:W-:-:S04]  /*9a50*/  IADD3 R24, P6, PT, R25, R18, RZ ;  /* 0x0000001219187210 */ /* 0x000fc80007fde0ff */
[----:B------:R-:W-:Y:S02]  /*9a60*/  LEA.HI.X.SX32 R25, R25, R0, 0x1, P6 ;  /* 0x0000000019197211 */ /* 0x000fe400030f0eff */
[C---:B-1----:R-:W-:Y:S02]  /*9a70*/  IADD3 R26, P6, PT, R29.reuse, R18, RZ ;  /* 0x000000121d1a7210 */ /* 0x042fe40007fde0ff */
[----:B------:R-:W-:Y:S02]  /*9a80*/  PRMT R37, R2, 0x7771, RZ ;  /* 0x0000777102257816 */ /* 0x000fe400000000ff */
[----:B------:R-:W-:Y:S02]  /*9a90*/  PRMT R35, R8, 0x7771, RZ ;  /* 0x0000777108237816 */ /* 0x000fe400000000ff */
[----:B------:R-:W-:Y:S02]  /*9aa0*/  LEA.HI.X.SX32 R27, R29, R0, 0x1, P6 ;  /* 0x000000001d1b7211 */ /* 0x000fe400030f0eff */
[----:B0-----:R-:W-:Y:S01]  /*9ab0*/  PRMT R33, R6, 0x7771, RZ ;  /* 0x0000777106217816 */ /* 0x001fe200000000ff */
[----:B------:R0:W-:Y:S04]  /*9ac0*/  @P4 STG.E.U8 desc[UR10][R22.64], R37 ;  /* 0x0000002516004986 */ /* 0x0001e8000c10110a */
[----:B------:R1:W-:Y:S04]  /*9ad0*/  @P3 STG.E.U8 desc[UR10][R24.64], R35 ;  /* 0x0000002318003986 */ /* 0x0003e8000c10110a */
[----:B------:R0:W-:Y:S01]  /*9ae0*/  @P1 STG.E.U8 desc[UR10][R26.64], R33 ;  /* 0x000000211a001986 */ /* 0x0001e2000c10110a */
[----:B---3--:R-:W-:-:S03]  /*9af0*/  ISETP.LT.AND P2, PT, R32, UR15, !P0 ;  /* 0x0000000f20007c0c */ /* 0x008fc6000c741270 */
[----:B------:R-:W3:Y:S01]  /*9b00*/  LDL.LU R32, [R1+0x168] ;  /* 0x0001680001207983 */ /* 0x000ee20000300800 */
[----:B----4-:R-:W-:-:S03]  /*9b10*/  ISETP.LT.AND P5, PT, R30, UR15, !P0 ;  /* 0x0000000f1e007c0c */ /* 0x010fc6000c7a1270 */
[----:B------:R-:W4:Y:S01]  /*9b20*/  LDL.LU R30, [R1+0x164] ;  /* 0x00016400011e7983 */ /* 0x000f220000300800 */
[----:B------:R-:W-:-:S03]  /*9b30*/  ISETP.LT.AND P4, PT, R36, UR15, !P0 ;  /* 0x0000000f24007c0c */ /* 0x000fc6000c781270 */
[----:B------:R-:W4:Y:S01]  /*9b40*/  LDL.LU R36, [R1+0x160] ;  /* 0x0001600001247983 */ /* 0x000f220000300800 */
[----:B------:R-:W-:-:S03]  /*9b50*/  ISETP.LT.AND P3, PT, R34, UR15, !P0 ;  /* 0x0000000f22007c0c */ /* 0x000fc6000c761270 */
[----:B------:R-:W4:Y:S01]  /*9b60*/  LDL.LU R34, [R1+0x15c] ;  /* 0x00015c0001227983 */ /* 0x000f220000300800 */
[----:B--2---:R-:W-:-:S03]  /*9b70*/  ISETP.LT.AND P1, PT, R28, UR15, !P0 ;  /* 0x0000000f1c007c0c */ /* 0x004fc6000c721270 */
[----:B------:R-:W2:Y:S01]  /*9b80*/  LDL.LU R28, [R1+0x158] ;  /* 0x00015800011c7983 */ /* 0x000ea20000300800 */
[----:B------:R-:W-:-:S04]  /*9b90*/  IMAD R31, R19, 0x4, R29 ;  /* 0x00000004131f7824 */ /* 0x000fc800078e021d */
[----:B0-----:R-:W-:Y:S01]  /*9ba0*/  IMAD R23, R19, 0x4, R31 ;  /* 0x0000000413177824 */ /* 0x001fe200078e021f */
[----:B------:R-:W-:-:S04]  /*9bb0*/  IADD3 R20, P6, PT, R31, R18, RZ ;  /* 0x000000121f147210 */ /* 0x000fc80007fde0ff */
[----:B------:R-:W-:Y:S02]  /*9bc0*/  LEA.HI.X.SX32 R21, R31, R0, 0x1, P6 ;  /* 0x000000001f157211 */ /* 0x000fe400030f0eff */
[----:B------:R-:W-:Y:S01]  /*9bd0*/  IADD3 R22, P6, PT, R23, R18, RZ ;  /* 0x0000001217167210 */ /* 0x000fe20007fde0ff */
[----:B-1----:R-:W-:Y:S01]  /*9be0*/  IMAD R25, R19, 0x4, R23 ;  /* 0x0000000413197824 */ /* 0x002fe200078e0217 */
[----:B------:R-:W-:Y:S02]  /*9bf0*/  PRMT R31, R10, 0x7771, RZ ;  /* 0x000077710a1f7816 */ /* 0x000fe400000000ff */
[----:B------:R-:W-:Y:S02]  /*9c00*/  LEA.HI.X.SX32 R23, R23, R0, 0x1, P6 ;  /* 0x0000000017177211 */ /* 0x000fe400030f0eff */
[----:B------:R-:W-:Y:S01]  /*9c10*/  PRMT R35, R12, 0x7771, RZ ;  /* 0x000077710c237816 */ /* 0x000fe200000000ff */
[----:B------:R0:W-:Y:S01]  /*9c20*/  @P2 STG.E.U8 desc[UR10][R20.64], R31 ;  /* 0x0000001f14002986 */ /* 0x0001e2000c10110a */
[----:B------:R-:W-:Y:S01]  /*9c30*/  IADD3 R24, P6, PT, R25, R18, RZ ;  /* 0x0000001219187210 */ /* 0x000fe20007fde0ff */
[----:B------:R-:W-:-:S02]  /*9c40*/  IMAD R29, R19, 0x4, R25 ;  /* 0x00000004131d7824 */ /* 0x000fc400078e0219 */
[----:B------:R1:W-:Y:S01]  /*9c50*/  @P5 STG.E.U8 desc[UR10][R22.64], R35 ;  /* 0x0000002316005986 */ /* 0x0003e2000c10110a */
[----:B------:R-:W-:Y:S02]  /*9c60*/  LEA.HI.X.SX32 R25, R25, R0, 0x1, P6 ;  /* 0x0000000019197211 */ /* 0x000fe400030f0eff */
[----:B------:R-:W-:Y:S01]  /*9c70*/  IADD3 R26, P6, PT, R29, R18, RZ ;  /* 0x000000121d1a7210 */ /* 0x000fe20007fde0ff */
[----:B0-----:R-:W-:-:S03]  /*9c80*/  IMAD R21, R19, 0x4, R29 ;  /* 0x0000000413157824 */ /* 0x001fc600078e021d */
[----:B------:R-:W-:Y:S02]  /*9c90*/  LEA.HI.X.SX32 R27, R29, R0, 0x1, P6 ;  /* 0x000000001d1b7211 */ /* 0x000fe400030f0eff */
[----:B------:R-:W-:Y:S02]  /*9ca0*/  PRMT R33, R14, 0x7771, RZ ;  /* 0x000077710e217816 */ /* 0x000fe400000000ff */
[----:B------:R-:W-:Y:S01]  /*9cb0*/  IADD3 R20, P6, PT, R21, R18, RZ ;  /* 0x0000001215147210 */ /* 0x000fe20007fde0ff */
[----:B-1----:R-:W-:Y:S01]  /*9cc0*/  IMAD R23, R19, 0x4, R21 ;  /* 0x0000000413177824 */ /* 0x002fe200078e0215 */
[----:B------:R-:W-:Y:S02]  /*9cd0*/  PRMT R37, R16, 0x7771, RZ ;  /* 0x0000777110257816 */ /* 0x000fe400000000ff */
[----:B------:R-:W-:Y:S02]  /*9ce0*/  LEA.HI.X.SX32 R21, R21, R0, 0x1, P6 ;  /* 0x0000000015157211 */ /* 0x000fe400030f0eff */
[----:B------:R-:W-:Y:S01]  /*9cf0*/  PRMT R31, R4, 0x7772, RZ ;  /* 0x00007772041f7816 */ /* 0x000fe200000000ff */
        /* <DEDUP_REMOVED lines=13> */
[----:B------:R-:W-:Y:S01]  /*9dd0*/  IMAD R29, R19, 0x4, R23 ;  /* 0x00000004131d7824 */ /* 0x000fe200078e0217 */
[----:B------:R-:W-:-:S04]  /*9de0*/  IADD3 R22, P6, PT, R23, R18, RZ ;  /* 0x0000001217167210 */ /* 0x000fc80007fde0ff */
[----:B------:R-:W-:Y:S02]  /*9df0*/  LEA.HI.X.SX32 R23, R23, R0, 0x1, P6 ;  /* 0x0000000017177211 */ /* 0x000fe400030f0eff */
[----:B0-----:R-:W-:Y:S02]  /*9e00*/  IADD3 R24, P6, PT, R29, R18, RZ ;  /* 0x000000121d187210 */ /* 0x001fe40007fde0ff */
[----:B------:R-:W-:Y:S01]  /*9e10*/  PRMT R35, R2, 0x7772, RZ ;  /* 0x0000777202237816 */ /* 0x000fe200000000ff */
[----:B-1----:R-:W-:Y:S01]  /*9e20*/  IMAD R27, R19, 0x4, R29 ;  /* 0x00000004131b7824 */ /* 0x002fe200078e021d */
[----:B------:R-:W-:Y:S02]  /*9e30*/  PRMT R33, R8, 0x7772, RZ ;  /* 0x0000777208217816 */ /* 0x000fe400000000ff */
[----:B------:R-:W-:Y:S01]  /*9e40*/  LEA.HI.X.SX32 R25, R29, R0, 0x1, P6 ;  /* 0x000000001d197211 */ /* 0x000fe200030f0eff */
[----:B------:R0:W-:Y:S01]  /*9e50*/  @P2 STG.E.U8 desc[UR10][R22.64], R35 ;  /* 0x0000002316002986 */ /* 0x0001e2000c10110a */
[----:B------:R-:W-:Y:S01]  /*9e60*/  IADD3 R26, P6, PT, R27, R18, RZ ;  /* 0x000000121b1a7210 */ /* 0x000fe20007fde0ff */
[----:B------:R-:W-:-:S02]  /*9e70*/  IMAD R21, R19, 0x4, R27 ;  /* 0x0000000413157824 */ /* 0x000fc400078e021b */
[----:B------:R1:W-:Y:S01]  /*9e80*/  @P5 STG.E.U8 desc[UR10][R24.64], R33 ;  /* 0x0000002118005986 */ /* 0x0003e2000c10110a */
[----:B------:R-:W-:Y:S01]  /*9e90*/  LEA.HI.X.SX32 R27, R27, R0, 0x1, P6 ;  /* 0x000000001b1b7211 */ /* 0x000fe200030f0eff */
[----:B------:R-:W-:Y:S01]  /*9ea0*/  IMAD R29, R19, 0x4, R21 ;  /* 0x00000004131d7824 */ /* 0x000fe200078e0215 */
[----:B------:R-:W-:-:S04]  /*9eb0*/  IADD3 R20, P6, PT, R21, R18, RZ ;  /* 0x0000001215147210 */ /* 0x000fc80007fde0ff */
[----:B------:R-:W-:Y:S02]  /*9ec0*/  LEA.HI.X.SX32 R21, R21, R0, 0x1, P6 ;  /* 0x0000000015157211 */ /* 0x000fe400030f0eff */
[C---:B0-----:R-:W-:Y:S02]  /*9ed0*/  IADD3 R22, P6, PT, R29.reuse, R18, RZ ;  /* 0x000000121d167210 */ /* 0x041fe40007fde0ff */
[----:B------:R-:W-:Y:S02]  /*9ee0*/  PRMT R37, R6, 0x7772, RZ ;  /* 0x0000777206257816 */ /* 0x000fe400000000ff */
[----:B------:R-:W-:Y:S02]  /*9ef0*/  PRMT R31, R10, 0x7772, RZ ;  /* 0x000077720a1f7816 */ /* 0x000fe400000000ff */
[----:B------:R-:W-:Y:S02]  /*9f00*/  PRMT R35, R12, 0x7772, RZ ;  /* 0x000077720c237816 */ /* 0x000fe400000000ff */
[----:B------:R-:W-:Y:S01]  /*9f10*/  LEA.HI.X.SX32 R23, R29, R0, 0x1, P6 ;  /* 0x000000001d177211 */ /* 0x000fe200030f0eff */
[----:B------:R0:W-:Y:S04]  /*9f20*/  @P4 STG.E.U8 desc[UR10][R26.64], R37 ;  /* 0x000000251a004986 */ /* 0x0001e8000c10110a */
[----:B------:R-:W-:Y:S04]  /*9f30*/  @P3 STG.E.U8 desc[UR10][R20.64], R31 ;  /* 0x0000001f14003986 */ /* 0x000fe8000c10110a */
        /* <DEDUP_REMOVED lines=11> */
[----:B-1----:R-:W-:-:S04]  /*9ff0*/  IMAD R25, R19, 0x4, R29 ;  /* 0x0000000413197824 */ /* 0x002fc800078e021d */
[----:B0-----:R-:W-:Y:S01]  /*a000*/  IMAD R27, R19, 0x4, R25 ;  /* 0x00000004131b7824 */ /* 0x001fe200078e0219 */
[----:B------:R-:W-:-:S04]  /*a010*/  IADD3 R24, P6, PT, R25, R18, RZ ;  /* 0x0000001219187210 */ /* 0x000fc80007fde0ff */
[----:B------:R-:W-:Y:S02]  /*a020*/  LEA.HI.X.SX32 R25, R25, R0, 0x1, P6 ;  /* 0x0000000019197211 */ /* 0x000fe400030f0eff */
[----:B------:R-:W-:Y:S01]  /*a030*/  IADD3 R26, P6, PT, R27, R18, RZ ;  /* 0x000000121b1a7210 */ /* 0x000fe20007fde0ff */
[----:B------:R-:W-:Y:S01]  /*a040*/  IMAD R29, R19, 0x4, R27 ;  /* 0x00000004131d7824 */ /* 0x000fe200078e021b */
[----:B------:R-:W-:Y:S02]  /*a050*/  PRMT R33, R14, 0x7772, RZ ;  /* 0x000077720e217816 */ /* 0x000fe400000000ff */
[----:B------:R-:W-:Y:S02]  /*a060*/  LEA.HI.X.SX32 R27, R27, R0, 0x1, P6 ;  /* 0x000000001b1b7211 */ /* 0x000fe400030f0eff */
[----:B------:R-:W-:Y:S01]  /*a070*/  PRMT R35, R16, 0x7772, RZ ;  /* 0x0000777210237816 */ /* 0x000fe200000000ff */
[----:B------:R0:W-:Y:S01]  /*a080*/  @P2 STG.E.U8 desc[UR10][R24.64], R33 ;  /* 0x0000002118002986 */ /* 0x0001e2000c10110a */
[----:B------:R-:W-:Y:S01]  /*a090*/  IADD3 R20, P6, PT, R29, R18, RZ ;  /* 0x000000121d147210 */ /* 0x000fe20007fde0ff */
[----:B------:R-:W-:-:S02]  /*a0a0*/  IMAD R23, R19, 0x4, R29 ;  /* 0x0000000413177824 */ /* 0x000fc400078e021d */
[----:B------:R-:W-:Y:S01]  /*a0b0*/  @P5 STG.E.U8 desc[UR10][R26.64], R35 ;  /* 0x000000231a005986 */ /* 0x000fe2000c10110a */
[----:B------:R-:W-:Y:S02]  /*a0c0*/  PRMT R31, R4, 0x7773, RZ ;  /* 0x00007773041f7816 */ /* 0x000fe400000000ff */
[----:B------:R-:W-:Y:S02]  /*a0d0*/  LEA.HI.X.SX32 R21, R29, R0, 0x1, P6 ;  /* 0x000000001d157211 */ /* 0x000fe400030f0eff */
[----:B------:R-:W-:Y:S01]  /*a0e0*/  IADD3 R22, P6, PT, R23, R18, RZ ;  /* 0x0000001217167210 */ /* 0x000fe20007fde0ff */
[----:B0-----:R-:W-:-:S03]  /*a0f0*/  IMAD R25, R19, 0x4, R23 ;  /* 0x0000000413197824 */ /* 0x001fc600078e0217 */
[----:B------:R-:W-:Y:S02]  /*a100*/  LEA.HI.X.SX32 R23, R23, R0, 0x1, P6 ;  /* 0x0000000017177211 */ /* 0x000fe400030f0eff */
[----:B------:R-:W-:Y:S02]  /*a110*/  PRMT R33, R2, 0x7773, RZ ;  /* 0x0000777302217816 */ /* 0x000fe400000000ff */
[----:B------:R-:W-:Y:S01]  /*a120*/  IADD3 R24, P6, PT, R25, R18, RZ ;  /* 0x0000001219187210 */ /* 0x000fe20007fde0ff */
[----:B------:R0:W-:Y:S01]  /*a130*/  @P4 STG.E.U8 desc[UR10][R20.64], R31 ;  /* 0x0000001f14004986 */ /* 0x0001e2000c10110a */
[----:B------:R-:W-:Y:S02]  /*a140*/  IMAD R29, R19, 0x4, R25 ;  /* 0x00000004131d7824 */ /* 0x000fe400078e0219 */
[----:B------:R-:W-:Y:S01]  /*a150*/  LEA.HI.X.SX32 R25, R25, R0, 0x1, P6 ;  /* 0x0000000019197211 */ /* 0x000fe200030f0eff */
[----:B------:R1:W-:Y:S01]  /*a160*/  @P3 STG.E.U8 desc[UR10][R22.64], R33 ;  /* 0x0000002116003986 */ /* 0x0003e2000c10110a */
[----:B0-----:R-:W-:-:S02]  /*a170*/  PRMT R31, R8, 0x7773, RZ ;  /* 0x00007773081f7816 */ /* 0x001fc400000000ff */
[----:B------:R-:W-:-:S03]  /*a180*/  PRMT R35, R6, 0x7773, RZ ;  /* 0x0000777306237816 */ /* 0x000fc600000000ff */
[----:B------:R0:W-:Y:S01]  /*a190*/  @P1 STG.E.U8 desc[UR10][R24.64], R31 ;  /* 0x0000001f18001986 */ /* 0x0001e2000c10110a */
[----:B---3--:R-:W-:-:S03]  /*a1a0*/  ISETP.LT.AND P2, PT, R32, UR15, !P0 ;  /* 0x0000000f20007c0c */ /* 0x008fc6000c741270 */
[----:B------:R-:W3:Y:S01]  /*a1b0*/  LDL.LU R32, [R1+0x12c] ;  /* 0x00012c0001207983 */ /* 0x000ee20000300800 */
[----:B----4-:R-:W-:-:S03]  /*a1c0*/  ISETP.LT.AND P5, PT, R30, UR15, !P0 ;  /* 0x0000000f1e007c0c */ /* 0x010fc6000c7a1270 */
[----:B------:R-:W4:Y:S04]  /*a1d0*/  LDL.LU R30, [R1+0x128] ;  /* 0x00012800011e7983 */ /* 0x000f280000300800 */
[----:B------:R-:W4:Y:S04]  /*a1e0*/  LDL.LU R4, [R1+0x124] ;  /* 0x0001240001047983 */ /* 0x000f280000300800 */
[----:B------:R-:W4:Y:S01]  /*a1f0*/  LDL.LU R2, [R1+0x120] ;  /* 0x0001200001027983 */ /* 0x000f220000300800 */
[----:B--2---:R-:W-:-:S03]  /*a200*/  ISETP.LT.AND P1, PT, R28, UR15, !P0 ;  /* 0x0000000f1c007c0c */ /* 0x004fc6000c721270 */
[----:B------:R-:W2:Y:S04]  /*a210*/  LDL.LU R28, [R1+0x11c] ;  /* 0x00011c00011c7983 */ /* 0x000ea80000300800 */
[----:B------:R-:W2:Y:S04]  /*a220*/  LDL.LU R8, [R1+0x118] ;  /* 0x0001180001087983 */ /* 0x000ea80000300800 */
[----:B------:R-:W2:Y:S01]  /*a230*/  LDL.LU R6, [R1+0x114] ;  /* 0x0001140001067983 */ /* 0x000ea20000300800 */
[----:B------:R-:W-:Y:S01]  /*a240*/  IADD3 R26, P6, PT, R29, R18, RZ ;  /* 0x000000121d1a7210 */ /* 0x000fe20007fde0ff */
[----:B------:R-:W-:Y:S01]  /*a250*/  IMAD R21, R19, 0x4, R29 ;  /* 0x0000000413157824 */ /* 0x000fe200078e021d */
[----:B------:R-:W-:-:S02]  /*a260*/  ISETP.LT.AND P4, PT, R36, UR15, !P0 ;  /* 0x0000000f24007c0c */ /* 0x000fc4000c781270 */
[----:B------:R-:W-:Y:S01]  /*a270*/  LEA.HI.X.SX32 R27, R29, R0, 0x1, P6 ;  /* 0x000000001d1b7211 */ /* 0x000fe200030f0eff */
[----:B-1----:R-:W-:Y:S01]  /*a280*/  IMAD R23, R19, 0x4, R21 ;  /* 0x0000000413177824 */ /* 0x002fe200078e0215 */
[----:B------:R-:W-:-:S04]  /*a290*/  IADD3 R20, P6, PT, R21, R18, RZ ;  /* 0x0000001215147210 */ /* 0x000fc80007fde0ff */
[----:B------:R-:W-:Y:S01]  /*a2a0*/  LEA.HI.X.SX32 R21, R21, R0, 0x1, P6 ;  /* 0x0000000015157211 */ /* 0x000fe200030f0eff */
[----:B------:R-:W-:Y:S01]  /*a2b0*/  IMAD R29, R19, 0x4, R23 ;  /* 0x00000004131d7824 */ /* 0x000fe200078e0217 */
[C---:B------:R-:W-:Y:S01]  /*a2c0*/  IADD3 R22, P6, PT, R23.reuse, R18, RZ ;  /* 0x0000001217167210 */ /* 0x040fe20007fde0ff */
[----:B------:R1:W-:Y:S01]  /*a2d0*/  @P2 STG.E.U8 desc[UR10][R26.64], R35 ;  /* 0x000000231a002986 */ /* 0x0003e2000c10110a */
[----:B------:R-:W-:Y:S02]  /*a2e0*/  PRMT R33, R10, 0x7773, RZ ;  /* 0x000077730a217816 */ /* 0x000fe400000000ff */
[----:B------:R-:W-:Y:S02]  /*a2f0*/  LEA.HI.X.SX32 R23, R23, R0, 0x1, P6 ;  /* 0x0000000017177211 */ /* 0x000fe400030f0eff */
[----:B------:R-:W-:Y:S02]  /*a300*/  ISETP.LT.AND P3, PT, R34, UR15, !P0 ;  /* 0x0000000f22007c0c */ /* 0x000fe4000c761270 */
[----:B0-----:R-:W-:Y:S01]  /*a310*/  IADD3 R24, P6, PT, R29, R18, RZ ;  /* 0x000000121d187210 */ /* 0x001fe20007fde0ff */
[----:B------:R0:W-:Y:S01]  /*a320*/  @P5 STG.E.U8 desc[UR10][R20.64], R33 ;  /* 0x0000002114005986 */ /* 0x0001e2000c10110a */
[----:B-1----:R-:W-:Y:S01]  /*a330*/  PRMT R35, R12, 0x7773, RZ ;  /* 0x000077730c237816 */ /* 0x002fe200000000ff */
[----:B------:R-:W-:Y:S01]  /*a340*/  IMAD R27, R19, 0x4, R29 ;  /* 0x00000004131b7824 */ /* 0x000fe200078e021d */
[----:B------:R-:W-:-:S03]  /*a350*/  LEA.HI.X.SX32 R25, R29, R0, 0x1, P6 ;  /* 0x000000001d197211 */ /* 0x000fc600030f0eff */
[----:B------:R1:W-:Y:S01]  /*a360*/  @P4 STG.E.U8 desc[UR10][R22.64], R35 ;  /* 0x0000002316004986 */ /* 0x0003e2000c10110a */
[----:B------:R-:W-:Y:S01]  /*a370*/  IADD3 R26, P6, PT, R27, R18, RZ ;  /* 0x000000121b1a7210 */ /* 0x000fe20007fde0ff */
[----:B0-----:R-:W-:Y:S01]  /*a380*/  IMAD R21, R19, 0x4, R27 ;  /* 0x0000000413157824 */ /* 0x001fe200078e021b */
[----:B------:R-:W-:Y:S02]  /*a390*/  PRMT R31, R14, 0x7773, RZ ;  /* 0x000077730e1f7816 */ /* 0x000fe400000000ff */
[----:B------:R-:W-:Y:S01]  /*a3a0*/  LEA.HI.X.SX32 R27, R27, R0, 0x1, P6 ;  /* 0x000000001b1b7211 */ /* 0x000fe200030f0eff */
[----:B------:R-:W-:Y:S01]  /*a3b0*/  IMAD R29, R19, 0x4, R21 ;  /* 0x00000004131d7824 */ /* 0x000fe200078e0215 */
[C---:B------:R-:W-:Y:S01]  /*a3c0*/  IADD3 R20, P6, PT, R21.reuse, R18, RZ ;  /* 0x0000001215147210 */ /* 0x040fe20007fde0ff */
[----:B------:R0:W-:Y:S03]  /*a3d0*/  @P3 STG.E.U8 desc[UR10][R24.64], R31 ;  /* 0x0000001f18003986 */ /* 0x0001e6000c10110a */
[----:B------:R-:W-:-:S02]  /*a3e0*/  LEA.HI.X.SX32 R21, R21, R0, 0x1, P6 ;  /* 0x0000000015157211 */ /* 0x000fc400030f0eff */
[----:B-1----:R-:W-:Y:S02]  /*a3f0*/  IADD3 R22, P6, PT, R29, R18, RZ ;  /* 0x000000121d167210 */ /* 0x002fe40007fde0ff */
[----:B------:R-:W-:Y:S02]  /*a400*/  PRMT R33, R16, 0x7773, RZ ;  /* 0x0000777310217816 */ /* 0x000fe400000000ff */
[----:B------:R-:W-:Y:S02]  /*a410*/  PRMT R35, R3, 0x7770, RZ ;  /* 0x0000777003237816 */ /* 0x000fe400000000ff */
[----:B------:R-:W-:Y:S02]  /*a420*/  LEA.HI.X.SX32 R23, R29, R0, 0x1, P6 ;  /* 0x000000001d177211 */ /* 0x000fe400030f0eff */
[----:B0-----:R-:W-:Y:S01]  /*a430*/  PRMT R31, R5, 0x7770, RZ ;  /* 0x00007770051f7816 */ /* 0x001fe200000000ff */
[----:B------:R0:W-:Y:S01]  /*a440*/  @P1 STG.E.U8 desc[UR10][R26.64], R33 ;  /* 0x000000211a001986 */ /* 0x0001e2000c10110a */
[----:B---3--:R-:W-:-:S02]  /*a450*/  ISETP.LT.AND P2, PT, R32, UR15, !P0 ;  /* 0x0000000f20007c0c */ /* 0x008fc4000c741270 */
[----:B----4-:R-:W-:Y:S02]  /*a460*/  ISETP.LT.AND P4, PT, R4, UR15, !P0 ;  /* 0x0000000f04007c0c */ /* 0x010fe4000c781270 */
[----:B------:R-:W3:Y:S01]  /*a470*/  LDL.LU R4, [R1+0x110] ;  /* 0x0001100001047983 */ /* 0x000ee20000300800 */
[----:B------:R-:W-:Y:S02]  /*a480*/  ISETP.LT.AND P5, PT, R30, UR15, !P0 ;  /* 0x0000000f1e007c0c */ /* 0x000fe4000c7a1270 */
[----:B------:R-:W-:Y:S02]  /*a490*/  ISETP.LT.AND P3, PT, R2, UR15, !P0 ;  /* 0x0000000f02007c0c */ /* 0x000fe4000c761270 */
[----:B------:R-:W4:Y:S04]  /*a4a0*/  LDL.LU R2, [R1+0x10c] ;  /* 0x00010c0001027983 */ /* 0x000f280000300800 */
[----:B------:R-:W-:Y:S04]  /*a4b0*/  @P2 STG.E.U8 desc[UR10][R20.64], R31 ;  /* 0x0000001f14002986 */ /* 0x000fe8000c10110a */
[----:B------:R-:W4:Y:S04]  /*a4c0*/  LDL.LU R10, [R1+0x108] ;  /* 0x00010800010a7983 */ /* 0x000f280000300800 */
[----:B------:R1:W-:Y:S01]  /*a4d0*/  @P5 STG.E.U8 desc[UR10][R22.64], R35 ;  /* 0x0000002316005986 */ /* 0x0003e2000c10110a */
[----:B--2---:R-:W-:-:S03]  /*a4e0*/  ISETP.LT.AND P2, PT, R8, UR15, !P0 ;  /* 0x0000000f08007c0c */ /* 0x004fc6000c741270 */
[----:B------:R-:W2:Y:S01]  /*a4f0*/  LDL.LU R8, [R1+0x104] ;  /* 0x0001040001087983 */ /* 0x000ea20000300800 */
[----:B------:R-:W-:-:S03]  /*a500*/  ISETP.LT.AND P5, PT, R6, UR15, !P0 ;  /* 0x0000000f06007c0c */ /* 0x000fc6000c7a1270 */
[----:B------:R-:W2:Y:S01]  /*a510*/  LDL.LU R6, [R1+0x100] ;  /* 0x0001000001067983 */ /* 0x000ea20000300800 */
[----:B------:R-:W-:Y:S01]  /*a520*/  IMAD R25, R19, 0x4, R29 ;  /* 0x0000000413197824 */ /* 0x000fe200078e021d */
[----:B0-----:R-:W-:-:S03]  /*a530*/  PRMT R33, R9, 0x7770, RZ ;  /* 0x0000777009217816 */ /* 0x001fc600000000ff */
[----:B------:R-:W-:Y:S01]  /*a540*/  IMAD R27, R19, 0x4, R25 ;  /* 0x00000004131b7824 */ /* 0x000fe200078e0219 */
[----:B------:R-:W-:-:S04]  /*a550*/  IADD3 R24, P6, PT, R25, R18, RZ ;  /* 0x0000001219187210 */ /* 0x000fc80007fde0ff */
[----:B------:R-:W-:Y:S01]  /*a560*/  LEA.HI.X.SX32 R25, R25, R0, 0x1, P6 ;  /* 0x0000000019197211 */ /* 0x000fe200030f0eff */
[----:B------:R-:W-:Y:S01]  /*a570*/  IMAD R29, R19, 0x4, R27 ;  /* 0x00000004131d7824 */ /* 0x000fe200078e021b */
[----:B------:R-:W-:-:S03]  /*a580*/  IADD3 R26, P6, PT, R27, R18, RZ ;  /* 0x000000121b1a7210 */ /* 0x000fc60007fde0ff */
[----:B------:R0:W-:Y:S01]  /*a590*/  @P4 STG.E.U8 desc[UR10][R24.64], R33 ;  /* 0x0000002118004986 */ /* 0x0001e2000c10110a */
[----:B------:R-:W-:Y:S01]  /*a5a0*/  LEA.HI.X.SX32 R27, R27, R0, 0x1, P6 ;  /* 0x000000001b1b7211 */ /* 0x000fe200030f0eff */
[----:B-1----:R-:W-:Y:S01]  /*a5b0*/  IMAD R23, R19, 0x4, R29 ;  /* 0x0000000413177824 */ /* 0x002fe200078e021d */
[----:B------:R-:W-:Y:S02]  /*a5c0*/  IADD3 R20, P6, PT, R29, R18, RZ ;  /* 0x000000121d147210 */ /* 0x000fe40007fde0ff */
[----:B------:R-:W-:Y:S02]  /*a5d0*/  PRMT R35, R7, 0x7770, RZ ;  /* 0x0000777007237816 */ /* 0x000fe400000000ff */
[----:B------:R-:W-:Y:S02]  /*a5e0*/  ISETP.LT.AND P1, PT, R28, UR15, !P0 ;  /* 0x0000000f1c007c0c */ /* 0x000fe4000c721270 */
[----:B------:R-:W-:Y:S02]  /*a5f0*/  LEA.HI.X.SX32 R21, R29, R0, 0x1, P6 ;  /* 0x000000001d157211 */ /* 0x000fe400030f0eff */
[----:B------:R-:W-:Y:S01]  /*a600*/  IADD3 R22, P6, PT, R23, R18, RZ ;  /* 0x0000001217167210 */ /* 0x000fe20007fde0ff */
[----:B0-----:R-:W-:Y:S01]  /*a610*/  IMAD R25, R19, 0x4, R23 ;  /* 0x0000000413197824 */ /* 0x001fe200078e0217 */
[----:B------:R0:W-:Y:S02]  /*a620*/  @P3 STG.E.U8 desc[UR10][R26.64], R35 ;  /* 0x000000231a003986 */ /* 0x0001e4000c10110a */
[----:B------:R-:W-:-:S02]  /*a630*/  LEA.HI.X.SX32 R23, R23, R0, 0x1, P6 ;  /* 0x0000000017177211 */ /* 0x000fc400030f0eff */
[----:B------:R-:W-:Y:S01]  /*a640*/  IADD3 R24, P6, PT, R25, R18, RZ ;  /* 0x0000001219187210 */ /* 0x000fe20007fde0ff */
[----:B------:R-:W-:Y:S01]  /*a650*/  IMAD R29, R19, 0x4, R25 ;  /* 0x00000004131d7824 */ /* 0x000fe200078e0219 */
[----:B------:R-:W-:Y:S02]  /*a660*/  PRMT R31, R11, 0x7770, RZ ;  /* 0x000077700b1f7816 */ /* 0x000fe400000000ff */
        /* <DEDUP_REMOVED lines=12> */
[----:B--2---:R-:W-:-:S03]  /*a730*/  ISETP.LT.AND P2, PT, R8, UR15, !P0 ;  /* 0x0000000f08007c0c */ /* 0x004fc6000c741270 */
[----:B------:R-:W2:Y:S01]  /*a740*/  LDL.LU R8, [R1+0xf0] ;  /* 0x0000f00001087983 */ /* 0x000ea20000300800 */
[----:B------:R-:W-:-:S03]  /*a750*/  ISETP.LT.AND P5, PT, R6, UR15, !P0 ;  /* 0x0000000f06007c0c */ /* 0x000fc6000c7a1270 */
[----:B------:R-:W2:Y:S01]  /*a760*/  LDL.LU R6, [R1+0xec] ;  /* 0x0000ec0001067983 */ /* 0x000ea20000300800 */
[----:B0-----:R-:W-:Y:S01]  /*a770*/  IADD3 R26, P6, PT, R29, R18, RZ ;  /* 0x000000121d1a7210 */ /* 0x001fe20007fde0ff */
[----:B-1----:R-:W-:Y:S01]  /*a780*/  IMAD R21, R19, 0x4, R29 ;  /* 0x0000000413157824 */ /* 0x002fe200078e021d */
[----:B------:R-:W-:Y:S02]  /*a790*/  PRMT R35, R17, 0x7770, RZ ;  /* 0x0000777011237816 */ /* 0x000fe400000000ff */
[----:B------:R-:W-:Y:S01]  /*a7a0*/  LEA.HI.X.SX32 R27, R29, R0, 0x1, P6 ;  /* 0x000000001d1b7211 */ /* 0x000fe200030f0eff */
[----:B------:R-:W-:Y:S01]  /*a7b0*/  IMAD R23, R19, 0x4, R21 ;  /* 0x0000000413177824 */ /* 0x000fe200078e0215 */
[----:B------:R-:W-:-:S03]  /*a7c0*/  IADD3 R20, P6, PT, R21, R18, RZ ;  /* 0x0000001215147210 */ /* 0x000fc60007fde0ff */
[----:B------:R0:W-:Y:S01]  /*a7d0*/  @P4 STG.E.U8 desc[UR10][R26.64], R35 ;  /* 0x000000231a004986 */ /* 0x0001e2000c10110a */
[----:B------:R-:W-:Y:S01]  /*a7e0*/  LEA.HI.X.SX32 R21, R21, R0, 0x1, P6 ;  /* 0x0000000015157211 */ /* 0x000fe200030f0eff */
[----:B------:R-:W-:Y:S01]  /*a7f0*/  IMAD R29, R19, 0x4, R23 ;  /* 0x00000004131d7824 */ /* 0x000fe200078e0217 */
[----:B------:R-:W-:Y:S02]  /*a800*/  IADD3 R22, P6, PT, R23, R18, RZ ;  /* 0x0000001217167210 */ /* 0x000fe40007fde0ff */
[----:B------:R-:W-:Y:S02]  /*a810*/  PRMT R31, R5, 0x7771, RZ ;  /* 0x00007771051f7816 */ /* 0x000fe400000000ff */
[----:B------:R-:W-:Y:S02]  /*a820*/  LEA.HI.X.SX32 R23, R23, R0, 0x1, P6 ;  /* 0x0000000017177211 */ /* 0x000fe400030f0eff */
[----:B------:R-:W-:Y:S01]  /*a830*/  IADD3 R24, P6, PT, R29, R18, RZ ;  /* 0x000000121d187210 */ /* 0x000fe20007fde0ff */
[----:B------:R1:W-:Y:S01]  /*a840*/  @P3 STG.E.U8 desc[UR10][R20.64], R31 ;  /* 0x0000001f14003986 */ /* 0x0003e2000c10110a */
[----:B0-----:R-:W-:-:S02]  /*a850*/  IMAD R27, R19, 0x4, R29 ;  /* 0x00000004131b7824 */ /* 0x001fc400078e021d */
[----:B------:R-:W-:Y:S02]  /*a860*/  LEA.HI.X.SX32 R25, R29, R0, 0x1, P6 ;  /* 0x000000001d197211 */ /* 0x000fe400030f0eff */
[----:B------:R-:W-:Y:S02]  /*a870*/  PRMT R35, R3, 0x7771, RZ ;  /* 0x0000777103237816 */ /* 0x000fe400000000ff */
[----:B------:R-:W-:Y:S02]  /*a880*/  IADD3 R26, P6, PT, R27, R18, RZ ;  /* 0x000000121b1a7210 */ /* 0x000fe40007fde0ff */
[----:B------:R-:W-:Y:S02]  /*a890*/  PRMT R33, R9, 0x7771, RZ ;  /* 0x0000777109217816 */ /* 0x000fe400000000ff */
[----:B------:R-:W-:Y:S01]  /*a8a0*/  PRMT R37, R7, 0x7771, RZ ;  /* 0x0000777107257816 */ /* 0x000fe200000000ff */
[----:B-1----:R-:W-:Y:S01]  /*a8b0*/  IMAD R21, R19, 0x4, R27 ;  /* 0x0000000413157824 */ /* 0x002fe200078e021b */
[----:B------:R-:W-:Y:S01]  /*a8c0*/  LEA.HI.X.SX32 R27, R27, R0, 0x1, P6 ;  /* 0x000000001b1b7211 */ /* 0x000fe200030f0eff */
[----:B------:R-:W-:Y:S04]  /*a8d0*/  @P1 STG.E.U8 desc[UR10][R22.64], R35 ;  /* 0x0000002316001986 */ /* 0x000fe8000c10110a */
        /* <DEDUP_REMOVED lines=12> */
[----:B------:R-:W-:Y:S01]  /*a9a0*/  IADD3 R20, P6, PT, R21, R18, RZ ;  /* 0x0000001215147210 */ /* 0x000fe20007fde0ff */
[----:B------:R-:W-:Y:S01]  /*a9b0*/  IMAD R29, R19, 0x4, R21 ;  /* 0x00000004131d7824 */ /* 0x000fe200078e0215 */
[----:B------:R-:W-:Y:S02]  /*a9c0*/  PRMT R31, R11, 0x7771, RZ ;  /* 0x000077710b1f7816 */ /* 0x000fe400000000ff */
[----:B------:R-:W-:Y:S01]  /*a9d0*/  LEA.HI.X.SX32 R21, R21, R0, 0x1, P6 ;  /* 0x0000000015157211 */ /* 0x000fe200030f0eff */
[----:B0-----:R-:W-:Y:S01]  /*a9e0*/  IMAD R25, R19, 0x4, R29 ;  /* 0x0000000413197824 */ /* 0x001fe200078e021d */
[----:B------:R-:W-:-:S03]  /*a9f0*/  IADD3 R22, P6, PT, R29, R18, RZ ;  /* 0x000000121d167210 */ /* 0x000fc60007fde0ff */
[----:B------:R0:W-:Y:S01]  /*aa00*/  @P4 STG.E.U8 desc[UR10][R20.64], R31 ;  /* 0x0000001f14004986 */ /* 0x0001e2000c10110a */
[----:B------:R-:W-:Y:S01]  /*aa10*/  LEA.HI.X.SX32 R23, R29, R0, 0x1, P6 ;  /* 0x000000001d177211 */ /* 0x000fe200030f0eff */
[----:B-1----:R-:W-:Y:S01]  /*aa20*/  IMAD R27, R19, 0x4, R25 ;  /* 0x00000004131b7824 */ /* 0x002fe200078e0219 */
[----:B------:R-:W-:Y:S02]  /*aa30*/  IADD3 R24, P6, PT, R25, R18, RZ ;  /* 0x0000001219187210 */ /* 0x000fe40007fde0ff */
[----:B------:R-:W-:Y:S01]  /*aa40*/  PRMT R35, R13, 0x7771, RZ ;  /* 0x000077710d237816 */ /* 0x000fe200000000ff */
[----:B------:R-:W-:Y:S01]  /*aa50*/  IMAD R29, R19, 0x4, R27 ;  /* 0x00000004131d7824 */ /* 0x000fe200078e021b */
[----:B------:R-:W-:Y:S02]  /*aa60*/  LEA.HI.X.SX32 R25, R25, R0, 0x1, P6 ;  /* 0x0000000019197211 */ /* 0x000fe400030f0eff */
[C---:B------:R-:W-:Y:S01]  /*aa70*/  IADD3 R26, P6, PT, R27.reuse, R18, RZ ;  /* 0x000000121b1a7210 */ /* 0x040fe20007fde0ff */
[----:B------:R1:W-:Y:S03]  /*aa80*/  @P3 STG.E.U8 desc[UR10][R22.64], R35 ;  /* 0x0000002316003986 */ /* 0x0003e6000c10110a */
[----:B------:R-:W-:-:S02]  /*aa90*/  LEA.HI.X.SX32 R27, R27, R0, 0x1, P6 ;  /* 0x000000001b1b7211 */ /* 0x000fc400030f0eff */
[----:B0-----:R-:W-:Y:S02]  /*aaa0*/  IADD3 R20, P6, PT, R29, R18, RZ ;  /* 0x000000121d147210 */ /* 0x001fe40007fde0ff */
[----:B------:R-:W-:Y:S02]  /*aab0*/  PRMT R33, R15, 0x7771, RZ ;  /* 0x000077710f217816 */ /* 0x000fe400000000ff */
[----:B------:R-:W-:Y:S02]  /*aac0*/  PRMT R31, R5, 0x7772, RZ ;  /* 0x00007772051f7816 */ /* 0x000fe400000000ff */
[----:B------:R-:W-:Y:S02]  /*aad0*/  LEA.HI.X.SX32 R21, R29, R0, 0x1, P6 ;  /* 0x000000001d157211 */ /* 0x000fe400030f0eff */
[----:B-1----:R-:W-:Y:S01]  /*aae0*/  PRMT R35, R17, 0x7771, RZ ;  /* 0x0000777111237816 */ /* 0x002fe200000000ff */
        /* <DEDUP_REMOVED lines=25> */
[----:B------:R-:W-:Y:S02]  /*ac80*/  LEA.HI.X.SX32 R27, R29, R0, 0x1, P6 ;  /* 0x000000001d1b7211 */ /* 0x000fe400030f0eff */
[----:B------:R-:W-:Y:S01]  /*ac90*/  IADD3 R20, P6, PT, R21, R18, RZ ;  /* 0x0000001215147210 */ /* 0x000fe20007fde0ff */
[----:B------:R-:W-:Y:S01]  /*aca0*/  @P3 STG.E.U8 desc[UR10][R24.64], R31 ;  /* 0x0000001f18003986 */ /* 0x000fe2000c10110a */
[----:B0-----:R-:W-:Y:S01]  /*acb0*/  IMAD R23, R19, 0x4, R21 ;  /* 0x0000000413177824 */ /* 0x001fe200078e0215 */
[----:B------:R-:W-:-:S02]  /*acc0*/  PRMT R35, R7, 0x7772, RZ ;  /* 0x0000777207237816 */ /* 0x000fc400000000ff */
[----:B------:R-:W-:Y:S02]  /*acd0*/  LEA.HI.X.SX32 R21, R21, R0, 0x1, P6 ;  /* 0x0000000015157211 */ /* 0x000fe400030f0eff */
[----:B------:R-:W-:Y:S01]  /*ace0*/  IADD3 R22, P6, PT, R23, R18, RZ ;  /* 0x0000001217167210 */ /* 0x000fe20007fde0ff */
[----:B------:R0:W-:Y:S01]  /*acf0*/  @P1 STG.E.U8 desc[UR10][R26.64], R35 ;  /* 0x000000231a001986 */ /* 0x0001e2000c10110a */
[----:B------:R-:W-:Y:S01]  /*ad00*/  PRMT R33, R11, 0x7772, RZ ;  /* 0x000077720b217816 */ /* 0x000fe200000000ff */
[----:B------:R-:W-:Y:S01]  /*ad10*/  IMAD R29, R19, 0x4, R23 ;  /* 0x00000004131d7824 */ /* 0x000fe200078e0217 */
[----:B------:R-:W-:-:S03]  /*ad20*/  LEA.HI.X.SX32 R23, R23, R0, 0x1, P6 ;  /* 0x0000000017177211 */ /* 0x000fc600030f0eff */
[----:B------:R1:W-:Y:S01]  /*ad30*/  @P2 STG.E.U8 desc[UR10][R20.64], R33 ;  /* 0x0000002114002986 */ /* 0x0003e2000c10110a */
[----:B0-----:R-:W-:-:S05]  /*ad40*/  PRMT R35, R13, 0x7772, RZ ;  /* 0x000077720d237816 */ /* 0x001fca00000000ff */
        /* <DEDUP_REMOVED lines=12> */
[----:B------:R-:W-:-:S03]  /*ae10*/  IMAD R27, R19, 0x4, R29 ;  /* 0x00000004131b7824 */ /* 0x000fc600078e021d */
[----:B------:R-:W-:Y:S01]  /*ae20*/  LEA.HI.X.SX32 R25, R29, R0, 0x1, P6 ;  /* 0x000000001d197211 */ /* 0x000fe200030f0eff */
[----:B-1----:R-:W-:Y:S01]  /*ae30*/  IMAD R21, R19, 0x4, R27 ;  /* 0x0000000413157824 */ /* 0x002fe200078e021b */
[----:B------:R-:W-:Y:S02]  /*ae40*/  IADD3 R26, P6, PT, R27, R18, RZ ;  /* 0x000000121b1a7210 */ /* 0x000fe40007fde0ff */
[----:B------:R-:W-:Y:S01]  /*ae50*/  PRMT R31, R15, 0x7772, RZ ;  /* 0x000077720f1f7816 */ /* 0x000fe200000000ff */
[----:B------:R-:W-:Y:S01]  /*ae60*/  IMAD R29, R19, 0x4, R21 ;  /* 0x00000004131d7824 */ /* 0x000fe200078e0215 */
[----:B------:R-:W-:Y:S02]  /*ae70*/  LEA.HI.X.SX32 R27, R27, R0, 0x1, P6 ;  /* 0x000000001b1b7211 */ /* 0x000fe400030f0eff */
[----:B------:R-:W-:Y:S01]  /*ae80*/  IADD3 R20, P6, PT, R21, R18, RZ ;  /* 0x0000001215147210 */ /* 0x000fe20007fde0ff */
[----:B0-----:R-:W-:Y:S01]  /*ae90*/  IMAD R23, R19, 0x4, R29 ;  /* 0x0000000413177824 */ /* 0x001fe200078e021d */
[----:B------:R0:W-:Y:S02]  /*aea0*/  @P4 STG.E.U8 desc[UR10][R24.64], R31 ;  /* 0x0000001f18004986 */ /* 0x0001e4000c10110a */
[----:B------:R-:W-:-:S02]  /*aeb0*/  LEA.HI.X.SX32 R21, R21, R0, 0x1, P6 ;  /* 0x0000000015157211 */ /* 0x000fc400030f0eff */
[----:B------:R-:W-:Y:S02]  /*aec0*/  PRMT R37, R17, 0x7772, RZ ;  /* 0x0000777211257816 */ /* 0x000fe400000000ff */
[----:B------:R-:W-:Y:S01]  /*aed0*/  PRMT R33, R5, 0x7773, RZ ;  /* 0x0000777305217816 */ /* 0x000fe200000000ff */
[----:B0-----:R-:W-:Y:S02]  /*aee0*/  IMAD R25, R19, 0x4, R23 ;  /* 0x0000000413197824 */ /* 0x001fe400078e0217 */
[----:B------:R0:W-:Y:S01]  /*aef0*/  @P3 STG.E.U8 desc[UR10][R26.64], R37 ;  /* 0x000000251a003986 */ /* 0x0001e2000c10110a */
[----:B------:R-:W-:-:S03]  /*af00*/  PRMT R35, R3, 0x7773, RZ ;  /* 0x0000777303237816 */ /* 0x000fc600000000ff */
[----:B------:R1:W-:Y:S01]  /*af10*/  @P1 STG.E.U8 desc[UR10][R20.64], R33 ;  /* 0x0000002114001986 */ /* 0x0003e2000c10110a */
[----:B------:R-:W-:Y:S02]  /*af20*/  PRMT R9, R9, 0x7773, RZ ;  /* 0x0000777309097816 */ /* 0x000fe400000000ff */
[----:B------:R-:W-:Y:S02]  /*af30*/  PRMT R7, R7, 0x7773, RZ ;  /* 0x0000777307077816 */ /* 0x000fe400000000ff */
[----:B------:R-:W-:Y:S02]  /*af40*/  PRMT R11, R11, 0x7773, RZ ;  /* 0x000077730b0b7816 */ /* 0x000fe400000000ff */
[----:B------:R-:W-:Y:S02]  /*af50*/  PRMT R13, R13, 0x7773, RZ ;  /* 0x000077730d0d7816 */ /* 0x000fe400000000ff */
[----:B------:R-:W-:Y:S02]  /*af60*/  PRMT R15, R15, 0x7773, RZ ;  /* 0x000077730f0f7816 */ /* 0x000fe400000000ff */
[----:B------:R-:W-:-:S02]  /*af70*/  PRMT R17, R17, 0x7773, RZ ;  /* 0x0000777311117816 */ /* 0x000fc400000000ff */
[----:B---3--:R-:W-:Y:S02]  /*af80*/  ISETP.LT.AND P4, PT, R4, UR15, !P0 ;  /* 0x0000000f04007c0c */ /* 0x008fe4000c781270 */
[----:B------:R-:W-:-:S04]  /*af90*/  IADD3 R4, P6, PT, R29, R18, RZ ;  /* 0x000000121d047210 */ /* 0x000fc80007fde0ff */
[----:B------:R-:W-:Y:S01]  /*afa0*/  LEA.HI.X.SX32 R5, R29, R0, 0x1, P6 ;  /* 0x000000001d057211 */ /* 0x000fe200030f0eff */
[----:B------:R-:W-:Y:S01]  /*afb0*/  IMAD R29, R19, 0x4, R25 ;  /* 0x00000004131d7824 */ /* 0x000fe200078e0219 */
[----:B----4-:R-:W-:Y:S02]  /*afc0*/  ISETP.LT.AND P3, PT, R2, UR15, !P0 ;  /* 0x0000000f02007c0c */ /* 0x010fe4000c761270 */
[-C--:B------:R-:W-:Y:S01]  /*afd0*/  IADD3 R2, P1, PT, R23, R18.reuse, RZ ;  /* 0x0000001217027210 */ /* 0x080fe20007f3e0ff */
[----:B0-----:R-:W-:Y:S01]  /*afe0*/  IMAD R27, R19, 0x4, R29 ;  /* 0x00000004131b7824 */ /* 0x001fe200078e021d */
[----:B------:R0:W-:Y:S01]  /*aff0*/  @P2 STG.E.U8 desc[UR10][R4.64], R35 ;  /* 0x0000002304002986 */ /* 0x0001e2000c10110a */
[----:B------:R-:W-:Y:S02]  /*b000*/  IADD3 R22, P2, PT, R25, R18, RZ ;  /* 0x0000001219167210 */ /* 0x000fe40007f5e0ff */
[----:B------:R-:W-:Y:S02]  /*b010*/  LEA.HI.X.SX32 R3, R23, R0, 0x1, P1 ;  /* 0x0000000017037211 */ /* 0x000fe400008f0eff */
[----:B-1----:R-:W-:Y:S01]  /*b020*/  IADD3 R20, P1, PT, R27, R18, RZ ;  /* 0x000000121b147210 */ /* 0x002fe20007f3e0ff */
[----:B------:R-:W-:Y:S01]  /*b030*/  IMAD R31, R19, 0x4, R27 ;  /* 0x00000004131f7824 */ /* 0x000fe200078e021b */
[----:B------:R-:W-:-:S02]  /*b040*/  LEA.HI.X.SX32 R23, R25, R0, 0x1, P2 ;  /* 0x0000000019177211 */ /* 0x000fc400010f0eff */
[----:B------:R-:W-:Y:S02]  /*b050*/  IADD3 R24, P6, PT, R29, R18, RZ ;  /* 0x000000121d187210 */ /* 0x000fe40007fde0ff */
[----:B------:R-:W-:Y:S02]  /*b060*/  ISETP.LT.AND P2, PT, R10, UR15, !P0 ;  /* 0x0000000f0a007c0c */ /* 0x000fe4000c741270 */
[-C--:B------:R-:W-:Y:S02]  /*b070*/  LEA.HI.X.SX32 R21, R27, R0.reuse, 0x1, P1 ;  /* 0x000000001b157211 */ /* 0x080fe400008f0eff */
[----:B------:R-:W-:Y:S02]  /*b080*/  LEA.HI.X.SX32 R25, R29, R0, 0x1, P6 ;  /* 0x000000001d197211 */ /* 0x000fe400030f0eff */
[----:B------:R-:W-:Y:S01]  /*b090*/  IADD3 R26, P6, PT, R31, R18, RZ ;  /* 0x000000121f1a7210 */ /* 0x000fe20007fde0ff */
[----:B------:R-:W-:Y:S01]  /*b0a0*/  IMAD R19, R19, 0x4, R31 ;  /* 0x0000000413137824 */ /* 0x000fe200078e021f */
[----:B------:R0:W-:Y:S02]  /*b0b0*/  @P5 STG.E.U8 desc[UR10][R2.64], R9 ;  /* 0x0000000902005986 */ /* 0x0001e4000c10110a */
[----:B------:R-:W-:-:S02]  /*b0c0*/  LEA.HI.X.SX32 R27, R31, R0, 0x1, P6 ;  /* 0x000000001f1b7211 */ /* 0x000fc400030f0eff */
[----:B------:R0:W-:Y:S01]  /*b0d0*/  @P4 STG.E.U8 desc[UR10][R22.64], R7 ;  /* 0x0000000716004986 */ /* 0x0001e2000c10110a */
[----:B------:R-:W-:-:S03]  /*b0e0*/  IADD3 R18, P6, PT, R19, R18, RZ ;  /* 0x0000001213127210 */ /* 0x000fc60007fde0ff */
[----:B------:R0:W-:Y:S04]  /*b0f0*/  @P3 STG.E.U8 desc[UR10][R24.64], R11 ;  /* 0x0000000b18003986 */ /* 0x0001e8000c10110a */
[----:B------:R0:W-:Y:S01]  /*b100*/  @P2 STG.E.U8 desc[UR10][R20.64], R13 ;  /* 0x0000000d14002986 */ /* 0x0001e2000c10110a */
[----:B------:R-:W-:Y:S02]  /*b110*/  LEA.HI.X.SX32 R19, R19, R0, 0x1, P6 ;  /* 0x0000000013137211 */ /* 0x000fe400030f0eff */
[----:B--2---:R-:W-:Y:S02]  /*b120*/  ISETP.LT.AND P1, PT, R8, UR15, !P0 ;  /* 0x0000000f08007c0c */ /* 0x004fe4000c721270 */
[----:B------:R-:W-:-:S11]  /*b130*/  ISETP.LT.AND P0, PT, R6, UR15, !P0 ;  /* 0x0000000f06007c0c */ /* 0x000fd6000c701270 */
[----:B------:R0:W-:Y:S02]  /*b140*/  @P1 STG.E.U8 desc[UR10][R26.64], R15 ;  /* 0x0000000f1a001986 */ /* 0x0001e4000c10110a */
[----:B------:R-:W-:Y:S05]  /*b150*/  @!P0 EXIT ;  /* 0x000000000000894d */ /* 0x000fea0003800000 */
[----:B------:R-:W-:Y:S01]  /*b160*/  STG.E.U8 desc[UR10][R18.64], R17 ;  /* 0x0000001112007986 */ /* 0x000fe2000c10110a */
[----:B------:R-:W-:Y:S05]  /*b170*/  EXIT ;  /* 0x000000000000794d */ /* 0x000fea0003800000 */
.L_x_3:
[----:B------:R-:W-:-:S00]  /*b180*/  BRA `(.L_x_3) ;  /* 0xfffffffc00fc7947 */ /* 0x000fc0000383ffff */
[----:B------:R-:W-:-:S00]  /*b190*/  NOP ;  /* 0x0000000000007918 */ /* 0x000fc00000000000 */
        /* <DEDUP_REMOVED lines=14> */
.L_x_4:


//--------------------- .nv.shared.matmul_kernel  --------------------------
	.section	.nv.shared.matmul_kernel,"aw",@nobits
	.sectionflags	@""
	.align	16
	.zero		1024


//--------------------- .nv.shared.reserved.0     --------------------------
	.section	.nv.shared.reserved.0,"aw",@nobits
	.weak		__nv_reservedSMEM_offset_0_alias
	.size		__nv_reservedSMEM_offset_0_alias, 0, 64
	.other		__nv_reservedSMEM_offset_0_alias,@"STO_CUDA_RESERVED_SHARED STV_DEFAULT"
__nv_reservedSMEM_offset_0_alias:
	.zero		0
	.zero		64


//--------------------- .nv.constant0.matmul_kernel --------------------------
	.section	.nv.constant0.matmul_kernel,"a",@progbits
	.sectionflags	@""
	.align	4
.nv.constant0.matmul_kernel:
	.zero		976


//--------------------- SYMBOLS --------------------------

	.type		.nv.reservedSmem.offset0,@object
	.size		.nv.reservedSmem.offset0,0x4
	.type		.nv.reservedSmem.cap,@object
	.size		.nv.reservedSmem.cap,0x4
